//
// Generated by NVIDIA NVVM Compiler
//
// Compiler Build ID: CL-36424714
// Cuda compilation tools, release 13.0, V13.0.88
// Based on NVVM 20.0.0
//

.version 9.0
.target sm_100
.address_size 64

	// .globl	_Z15fill_dart_countPi
.global .align 4 .b8 precalc_xorwow_matrix[102400];
.global .align 4 .b8 precalc_xorwow_offset_matrix[102400];
.global .align 4 .b8 mrg32k3aM1[2304];
.global .align 4 .b8 mrg32k3aM2[2304];
.global .align 4 .b8 mrg32k3aM1SubSeq[2016];
.global .align 4 .b8 mrg32k3aM2SubSeq[2016];
.global .align 4 .b8 mrg32k3aM1Seq[2304];
.global .align 4 .b8 mrg32k3aM2Seq[2304];
.const .align 8 .b8 __cr_lgamma_table[72];
// _ZZ15fill_dart_countPiE14dart_in_thread has been demoted

.visible .entry _Z15fill_dart_countPi(
	.param .u64 .ptr .align 1 _Z15fill_dart_countPi_param_0
)
{
	.local .align 8 .b8 	__local_depot0[48];
	.reg .b64 	%SP;
	.reg .b64 	%SPL;
	.reg .pred 	%p<66>;
	.reg .b32 	%r<1290>;
	.reg .b32 	%f<5>;
	.reg .b64 	%rd<28>;
	.reg .b64 	%fd<5>;
	// demoted variable
	.shared .align 4 .b8 _ZZ15fill_dart_countPiE14dart_in_thread[1024];
	mov.u64 	%SPL, __local_depot0;
	ld.param.u64 	%rd11, [_Z15fill_dart_countPi_param_0];
	add.u64 	%rd1, %SPL, 0;
	mov.u32 	%r1, %ctaid.x;
	mov.u32 	%r552, %ntid.x;
	mov.u32 	%r2, %tid.x;
	mad.lo.s32 	%r3, %r1, %r552, %r2;
	// begin inline asm
	mov.u64 	%rd12, %clock64;
	// end inline asm
	cvt.u32.u64 	%r553, %rd12;
	xor.b32  	%r554, %r553, -1429050551;
	mul.lo.s32 	%r555, %r554, 1099087573;
	{ .reg .b32 tmp; mov.b64 {tmp, %r556}, %rd12; }
	xor.b32  	%r557, %r556, -136515619;
	mul.lo.s32 	%r558, %r557, -1703105765;
	add.s32 	%r559, %r555, %r558;
	add.s32 	%r4, %r559, 6615241;
	add.s32 	%r1022, %r555, 123456789;
	st.local.v2.u32 	[%rd1], {%r4, %r1022};
	xor.b32  	%r1021, %r555, 362436069;
	add.s32 	%r560, %r558, 521288629;
	st.local.v2.u32 	[%rd1+8], {%r1021, %r560};
	xor.b32  	%r561, %r558, 88675123;
	add.s32 	%r1018, %r555, 5783321;
	st.local.v2.u32 	[%rd1+16], {%r561, %r1018};
	setp.eq.s32 	%p1, %r3, 0;
	@%p1 bra 	$L__BB0_115;
	cvt.s64.s32 	%rd27, %r3;
	mov.b32 	%r1005, 0;
$L__BB0_2:
	mov.u64 	%rd3, %rd27;
	and.b64  	%rd4, %rd3, 3;
	setp.eq.s64 	%p2, %rd4, 0;
	@%p2 bra 	$L__BB0_114;
	mul.wide.u32 	%rd14, %r1005, 3200;
	mov.u64 	%rd15, precalc_xorwow_matrix;
	add.s64 	%rd5, %rd15, %rd14;
	mov.b32 	%r1018, 0;
	mov.u32 	%r1019, %r1018;
	mov.u32 	%r1020, %r1018;
	mov.u32 	%r1021, %r1018;
	mov.u32 	%r1022, %r1018;
	mov.u32 	%r1011, %r1018;
$L__BB0_4:
	mul.wide.u32 	%rd16, %r1011, 4;
	add.s64 	%rd17, %rd1, %rd16;
	ld.local.u32 	%r18, [%rd17+4];
	shl.b32 	%r19, %r1011, 5;
	mov.b32 	%r1017, 0;
$L__BB0_5:
	.pragma "nounroll";
	shr.u32 	%r565, %r18, %r1017;
	and.b32  	%r566, %r565, 1;
	setp.eq.b32 	%p3, %r566, 1;
	not.pred 	%p4, %p3;
	add.s32 	%r567, %r19, %r1017;
	mul.lo.s32 	%r568, %r567, 5;
	mul.wide.u32 	%rd18, %r568, 4;
	add.s64 	%rd6, %rd5, %rd18;
	@%p4 bra 	$L__BB0_7;
	ld.global.u32 	%r569, [%rd6];
	xor.b32  	%r1022, %r1022, %r569;
	ld.global.u32 	%r570, [%rd6+4];
	xor.b32  	%r1021, %r1021, %r570;
	ld.global.u32 	%r571, [%rd6+8];
	xor.b32  	%r1020, %r1020, %r571;
	ld.global.u32 	%r572, [%rd6+12];
	xor.b32  	%r1019, %r1019, %r572;
	ld.global.u32 	%r573, [%rd6+16];
	xor.b32  	%r1018, %r1018, %r573;
$L__BB0_7:
	and.b32  	%r575, %r565, 2;
	setp.eq.s32 	%p5, %r575, 0;
	@%p5 bra 	$L__BB0_9;
	ld.global.u32 	%r576, [%rd6+20];
	xor.b32  	%r1022, %r1022, %r576;
	ld.global.u32 	%r577, [%rd6+24];
	xor.b32  	%r1021, %r1021, %r577;
	ld.global.u32 	%r578, [%rd6+28];
	xor.b32  	%r1020, %r1020, %r578;
	ld.global.u32 	%r579, [%rd6+32];
	xor.b32  	%r1019, %r1019, %r579;
	ld.global.u32 	%r580, [%rd6+36];
	xor.b32  	%r1018, %r1018, %r580;
$L__BB0_9:
	and.b32  	%r582, %r565, 4;
	setp.eq.s32 	%p6, %r582, 0;
	@%p6 bra 	$L__BB0_11;
	ld.global.u32 	%r583, [%rd6+40];
	xor.b32  	%r1022, %r1022, %r583;
	ld.global.u32 	%r584, [%rd6+44];
	xor.b32  	%r1021, %r1021, %r584;
	ld.global.u32 	%r585, [%rd6+48];
	xor.b32  	%r1020, %r1020, %r585;
	ld.global.u32 	%r586, [%rd6+52];
	xor.b32  	%r1019, %r1019, %r586;
	ld.global.u32 	%r587, [%rd6+56];
	xor.b32  	%r1018, %r1018, %r587;
$L__BB0_11:
	and.b32  	%r589, %r565, 8;
	setp.eq.s32 	%p7, %r589, 0;
	@%p7 bra 	$L__BB0_13;
	ld.global.u32 	%r590, [%rd6+60];
	xor.b32  	%r1022, %r1022, %r590;
	ld.global.u32 	%r591, [%rd6+64];
	xor.b32  	%r1021, %r1021, %r591;
	ld.global.u32 	%r592, [%rd6+68];
	xor.b32  	%r1020, %r1020, %r592;
	ld.global.u32 	%r593, [%rd6+72];
	xor.b32  	%r1019, %r1019, %r593;
	ld.global.u32 	%r594, [%rd6+76];
	xor.b32  	%r1018, %r1018, %r594;
$L__BB0_13:
	and.b32  	%r596, %r565, 16;
	setp.eq.s32 	%p8, %r596, 0;
	@%p8 bra 	$L__BB0_15;
	ld.global.u32 	%r597, [%rd6+80];
	xor.b32  	%r1022, %r1022, %r597;
	ld.global.u32 	%r598, [%rd6+84];
	xor.b32  	%r1021, %r1021, %r598;
	ld.global.u32 	%r599, [%rd6+88];
	xor.b32  	%r1020, %r1020, %r599;
	ld.global.u32 	%r600, [%rd6+92];
	xor.b32  	%r1019, %r1019, %r600;
	ld.global.u32 	%r601, [%rd6+96];
	xor.b32  	%r1018, %r1018, %r601;
$L__BB0_15:
	and.b32  	%r603, %r565, 32;
	setp.eq.s32 	%p9, %r603, 0;
	@%p9 bra 	$L__BB0_17;
	ld.global.u32 	%r604, [%rd6+100];
	xor.b32  	%r1022, %r1022, %r604;
	ld.global.u32 	%r605, [%rd6+104];
	xor.b32  	%r1021, %r1021, %r605;
	ld.global.u32 	%r606, [%rd6+108];
	xor.b32  	%r1020, %r1020, %r606;
	ld.global.u32 	%r607, [%rd6+112];
	xor.b32  	%r1019, %r1019, %r607;
	ld.global.u32 	%r608, [%rd6+116];
	xor.b32  	%r1018, %r1018, %r608;
$L__BB0_17:
	and.b32  	%r610, %r565, 64;
	setp.eq.s32 	%p10, %r610, 0;
	@%p10 bra 	$L__BB0_19;
	ld.global.u32 	%r611, [%rd6+120];
	xor.b32  	%r1022, %r1022, %r611;
	ld.global.u32 	%r612, [%rd6+124];
	xor.b32  	%r1021, %r1021, %r612;
	ld.global.u32 	%r613, [%rd6+128];
	xor.b32  	%r1020, %r1020, %r613;
	ld.global.u32 	%r614, [%rd6+132];
	xor.b32  	%r1019, %r1019, %r614;
	ld.global.u32 	%r615, [%rd6+136];
	xor.b32  	%r1018, %r1018, %r615;
$L__BB0_19:
	and.b32  	%r617, %r565, 128;
	setp.eq.s32 	%p11, %r617, 0;
	@%p11 bra 	$L__BB0_21;
	ld.global.u32 	%r618, [%rd6+140];
	xor.b32  	%r1022, %r1022, %r618;
	ld.global.u32 	%r619, [%rd6+144];
	xor.b32  	%r1021, %r1021, %r619;
	ld.global.u32 	%r620, [%rd6+148];
	xor.b32  	%r1020, %r1020, %r620;
	ld.global.u32 	%r621, [%rd6+152];
	xor.b32  	%r1019, %r1019, %r621;
	ld.global.u32 	%r622, [%rd6+156];
	xor.b32  	%r1018, %r1018, %r622;
$L__BB0_21:
	and.b32  	%r624, %r565, 256;
	setp.eq.s32 	%p12, %r624, 0;
	@%p12 bra 	$L__BB0_23;
	ld.global.u32 	%r625, [%rd6+160];
	xor.b32  	%r1022, %r1022, %r625;
	ld.global.u32 	%r626, [%rd6+164];
	xor.b32  	%r1021, %r1021, %r626;
	ld.global.u32 	%r627, [%rd6+168];
	xor.b32  	%r1020, %r1020, %r627;
	ld.global.u32 	%r628, [%rd6+172];
	xor.b32  	%r1019, %r1019, %r628;
	ld.global.u32 	%r629, [%rd6+176];
	xor.b32  	%r1018, %r1018, %r629;
$L__BB0_23:
	and.b32  	%r631, %r565, 512;
	setp.eq.s32 	%p13, %r631, 0;
	@%p13 bra 	$L__BB0_25;
	ld.global.u32 	%r632, [%rd6+180];
	xor.b32  	%r1022, %r1022, %r632;
	ld.global.u32 	%r633, [%rd6+184];
	xor.b32  	%r1021, %r1021, %r633;
	ld.global.u32 	%r634, [%rd6+188];
	xor.b32  	%r1020, %r1020, %r634;
	ld.global.u32 	%r635, [%rd6+192];
	xor.b32  	%r1019, %r1019, %r635;
	ld.global.u32 	%r636, [%rd6+196];
	xor.b32  	%r1018, %r1018, %r636;
$L__BB0_25:
	and.b32  	%r638, %r565, 1024;
	setp.eq.s32 	%p14, %r638, 0;
	@%p14 bra 	$L__BB0_27;
	ld.global.u32 	%r639, [%rd6+200];
	xor.b32  	%r1022, %r1022, %r639;
	ld.global.u32 	%r640, [%rd6+204];
	xor.b32  	%r1021, %r1021, %r640;
	ld.global.u32 	%r641, [%rd6+208];
	xor.b32  	%r1020, %r1020, %r641;
	ld.global.u32 	%r642, [%rd6+212];
	xor.b32  	%r1019, %r1019, %r642;
	ld.global.u32 	%r643, [%rd6+216];
	xor.b32  	%r1018, %r1018, %r643;
$L__BB0_27:
	and.b32  	%r645, %r565, 2048;
	setp.eq.s32 	%p15, %r645, 0;
	@%p15 bra 	$L__BB0_29;
	ld.global.u32 	%r646, [%rd6+220];
	xor.b32  	%r1022, %r1022, %r646;
	ld.global.u32 	%r647, [%rd6+224];
	xor.b32  	%r1021, %r1021, %r647;
	ld.global.u32 	%r648, [%rd6+228];
	xor.b32  	%r1020, %r1020, %r648;
	ld.global.u32 	%r649, [%rd6+232];
	xor.b32  	%r1019, %r1019, %r649;
	ld.global.u32 	%r650, [%rd6+236];
	xor.b32  	%r1018, %r1018, %r650;
$L__BB0_29:
	and.b32  	%r652, %r565, 4096;
	setp.eq.s32 	%p16, %r652, 0;
	@%p16 bra 	$L__BB0_31;
	ld.global.u32 	%r653, [%rd6+240];
	xor.b32  	%r1022, %r1022, %r653;
	ld.global.u32 	%r654, [%rd6+244];
	xor.b32  	%r1021, %r1021, %r654;
	ld.global.u32 	%r655, [%rd6+248];
	xor.b32  	%r1020, %r1020, %r655;
	ld.global.u32 	%r656, [%rd6+252];
	xor.b32  	%r1019, %r1019, %r656;
	ld.global.u32 	%r657, [%rd6+256];
	xor.b32  	%r1018, %r1018, %r657;
$L__BB0_31:
	and.b32  	%r659, %r565, 8192;
	setp.eq.s32 	%p17, %r659, 0;
	@%p17 bra 	$L__BB0_33;
	ld.global.u32 	%r660, [%rd6+260];
	xor.b32  	%r1022, %r1022, %r660;
	ld.global.u32 	%r661, [%rd6+264];
	xor.b32  	%r1021, %r1021, %r661;
	ld.global.u32 	%r662, [%rd6+268];
	xor.b32  	%r1020, %r1020, %r662;
	ld.global.u32 	%r663, [%rd6+272];
	xor.b32  	%r1019, %r1019, %r663;
	ld.global.u32 	%r664, [%rd6+276];
	xor.b32  	%r1018, %r1018, %r664;
$L__BB0_33:
	and.b32  	%r666, %r565, 16384;
	setp.eq.s32 	%p18, %r666, 0;
	@%p18 bra 	$L__BB0_35;
	ld.global.u32 	%r667, [%rd6+280];
	xor.b32  	%r1022, %r1022, %r667;
	ld.global.u32 	%r668, [%rd6+284];
	xor.b32  	%r1021, %r1021, %r668;
	ld.global.u32 	%r669, [%rd6+288];
	xor.b32  	%r1020, %r1020, %r669;
	ld.global.u32 	%r670, [%rd6+292];
	xor.b32  	%r1019, %r1019, %r670;
	ld.global.u32 	%r671, [%rd6+296];
	xor.b32  	%r1018, %r1018, %r671;
$L__BB0_35:
	and.b32  	%r673, %r565, 32768;
	setp.eq.s32 	%p19, %r673, 0;
	@%p19 bra 	$L__BB0_37;
	ld.global.u32 	%r674, [%rd6+300];
	xor.b32  	%r1022, %r1022, %r674;
	ld.global.u32 	%r675, [%rd6+304];
	xor.b32  	%r1021, %r1021, %r675;
	ld.global.u32 	%r676, [%rd6+308];
	xor.b32  	%r1020, %r1020, %r676;
	ld.global.u32 	%r677, [%rd6+312];
	xor.b32  	%r1019, %r1019, %r677;
	ld.global.u32 	%r678, [%rd6+316];
	xor.b32  	%r1018, %r1018, %r678;
$L__BB0_37:
	add.s32 	%r1017, %r1017, 16;
	setp.ne.s32 	%p20, %r1017, 32;
	@%p20 bra 	$L__BB0_5;
	mad.lo.s32 	%r679, %r1011, -31, %r19;
	add.s32 	%r1011, %r679, 1;
	setp.ne.s32 	%p21, %r1011, 5;
	@%p21 bra 	$L__BB0_4;
	st.local.u32 	[%rd1+4], %r1022;
	st.local.v2.u32 	[%rd1+8], {%r1021, %r1020};
	st.local.v2.u32 	[%rd1+16], {%r1019, %r1018};
	setp.eq.s64 	%p22, %rd4, 1;
	@%p22 bra 	$L__BB0_114;
	mov.b32 	%r1018, 0;
	mov.u32 	%r1111, %r1018;
	mov.u32 	%r1112, %r1018;
	mov.u32 	%r1021, %r1018;
	mov.u32 	%r1022, %r1018;
	mov.u32 	%r1103, %r1018;
$L__BB0_41:
	mul.wide.u32 	%rd19, %r1103, 4;
	add.s64 	%rd20, %rd1, %rd19;
	ld.local.u32 	%r194, [%rd20+4];
	shl.b32 	%r195, %r1103, 5;
	mov.b32 	%r1109, 0;
$L__BB0_42:
	.pragma "nounroll";
	shr.u32 	%r682, %r194, %r1109;
	and.b32  	%r683, %r682, 1;
	setp.eq.b32 	%p23, %r683, 1;
	not.pred 	%p24, %p23;
	add.s32 	%r684, %r195, %r1109;
	mul.lo.s32 	%r685, %r684, 5;
	mul.wide.u32 	%rd21, %r685, 4;
	add.s64 	%rd7, %rd5, %rd21;
	@%p24 bra 	$L__BB0_44;
	ld.global.u32 	%r686, [%rd7];
	xor.b32  	%r1022, %r1022, %r686;
	ld.global.u32 	%r687, [%rd7+4];
	xor.b32  	%r1021, %r1021, %r687;
	ld.global.u32 	%r688, [%rd7+8];
	xor.b32  	%r1112, %r1112, %r688;
	ld.global.u32 	%r689, [%rd7+12];
	xor.b32  	%r1111, %r1111, %r689;
	ld.global.u32 	%r690, [%rd7+16];
	xor.b32  	%r1018, %r1018, %r690;
$L__BB0_44:
	and.b32  	%r692, %r682, 2;
	setp.eq.s32 	%p25, %r692, 0;
	@%p25 bra 	$L__BB0_46;
	ld.global.u32 	%r693, [%rd7+20];
	xor.b32  	%r1022, %r1022, %r693;
	ld.global.u32 	%r694, [%rd7+24];
	xor.b32  	%r1021, %r1021, %r694;
	ld.global.u32 	%r695, [%rd7+28];
	xor.b32  	%r1112, %r1112, %r695;
	ld.global.u32 	%r696, [%rd7+32];
	xor.b32  	%r1111, %r1111, %r696;
	ld.global.u32 	%r697, [%rd7+36];
	xor.b32  	%r1018, %r1018, %r697;
$L__BB0_46:
	and.b32  	%r699, %r682, 4;
	setp.eq.s32 	%p26, %r699, 0;
	@%p26 bra 	$L__BB0_48;
	ld.global.u32 	%r700, [%rd7+40];
	xor.b32  	%r1022, %r1022, %r700;
	ld.global.u32 	%r701, [%rd7+44];
	xor.b32  	%r1021, %r1021, %r701;
	ld.global.u32 	%r702, [%rd7+48];
	xor.b32  	%r1112, %r1112, %r702;
	ld.global.u32 	%r703, [%rd7+52];
	xor.b32  	%r1111, %r1111, %r703;
	ld.global.u32 	%r704, [%rd7+56];
	xor.b32  	%r1018, %r1018, %r704;
$L__BB0_48:
	and.b32  	%r706, %r682, 8;
	setp.eq.s32 	%p27, %r706, 0;
	@%p27 bra 	$L__BB0_50;
	ld.global.u32 	%r707, [%rd7+60];
	xor.b32  	%r1022, %r1022, %r707;
	ld.global.u32 	%r708, [%rd7+64];
	xor.b32  	%r1021, %r1021, %r708;
	ld.global.u32 	%r709, [%rd7+68];
	xor.b32  	%r1112, %r1112, %r709;
	ld.global.u32 	%r710, [%rd7+72];
	xor.b32  	%r1111, %r1111, %r710;
	ld.global.u32 	%r711, [%rd7+76];
	xor.b32  	%r1018, %r1018, %r711;
$L__BB0_50:
	and.b32  	%r713, %r682, 16;
	setp.eq.s32 	%p28, %r713, 0;
	@%p28 bra 	$L__BB0_52;
	ld.global.u32 	%r714, [%rd7+80];
	xor.b32  	%r1022, %r1022, %r714;
	ld.global.u32 	%r715, [%rd7+84];
	xor.b32  	%r1021, %r1021, %r715;
	ld.global.u32 	%r716, [%rd7+88];
	xor.b32  	%r1112, %r1112, %r716;
	ld.global.u32 	%r717, [%rd7+92];
	xor.b32  	%r1111, %r1111, %r717;
	ld.global.u32 	%r718, [%rd7+96];
	xor.b32  	%r1018, %r1018, %r718;
$L__BB0_52:
	and.b32  	%r720, %r682, 32;
	setp.eq.s32 	%p29, %r720, 0;
	@%p29 bra 	$L__BB0_54;
	ld.global.u32 	%r721, [%rd7+100];
	xor.b32  	%r1022, %r1022, %r721;
	ld.global.u32 	%r722, [%rd7+104];
	xor.b32  	%r1021, %r1021, %r722;
	ld.global.u32 	%r723, [%rd7+108];
	xor.b32  	%r1112, %r1112, %r723;
	ld.global.u32 	%r724, [%rd7+112];
	xor.b32  	%r1111, %r1111, %r724;
	ld.global.u32 	%r725, [%rd7+116];
	xor.b32  	%r1018, %r1018, %r725;
$L__BB0_54:
	and.b32  	%r727, %r682, 64;
	setp.eq.s32 	%p30, %r727, 0;
	@%p30 bra 	$L__BB0_56;
	ld.global.u32 	%r728, [%rd7+120];
	xor.b32  	%r1022, %r1022, %r728;
	ld.global.u32 	%r729, [%rd7+124];
	xor.b32  	%r1021, %r1021, %r729;
	ld.global.u32 	%r730, [%rd7+128];
	xor.b32  	%r1112, %r1112, %r730;
	ld.global.u32 	%r731, [%rd7+132];
	xor.b32  	%r1111, %r1111, %r731;
	ld.global.u32 	%r732, [%rd7+136];
	xor.b32  	%r1018, %r1018, %r732;
$L__BB0_56:
	and.b32  	%r734, %r682, 128;
	setp.eq.s32 	%p31, %r734, 0;
	@%p31 bra 	$L__BB0_58;
	ld.global.u32 	%r735, [%rd7+140];
	xor.b32  	%r1022, %r1022, %r735;
	ld.global.u32 	%r736, [%rd7+144];
	xor.b32  	%r1021, %r1021, %r736;
	ld.global.u32 	%r737, [%rd7+148];
	xor.b32  	%r1112, %r1112, %r737;
	ld.global.u32 	%r738, [%rd7+152];
	xor.b32  	%r1111, %r1111, %r738;
	ld.global.u32 	%r739, [%rd7+156];
	xor.b32  	%r1018, %r1018, %r739;
$L__BB0_58:
	and.b32  	%r741, %r682, 256;
	setp.eq.s32 	%p32, %r741, 0;
	@%p32 bra 	$L__BB0_60;
	ld.global.u32 	%r742, [%rd7+160];
	xor.b32  	%r1022, %r1022, %r742;
	ld.global.u32 	%r743, [%rd7+164];
	xor.b32  	%r1021, %r1021, %r743;
	ld.global.u32 	%r744, [%rd7+168];
	xor.b32  	%r1112, %r1112, %r744;
	ld.global.u32 	%r745, [%rd7+172];
	xor.b32  	%r1111, %r1111, %r745;
	ld.global.u32 	%r746, [%rd7+176];
	xor.b32  	%r1018, %r1018, %r746;
$L__BB0_60:
	and.b32  	%r748, %r682, 512;
	setp.eq.s32 	%p33, %r748, 0;
	@%p33 bra 	$L__BB0_62;
	ld.global.u32 	%r749, [%rd7+180];
	xor.b32  	%r1022, %r1022, %r749;
	ld.global.u32 	%r750, [%rd7+184];
	xor.b32  	%r1021, %r1021, %r750;
	ld.global.u32 	%r751, [%rd7+188];
	xor.b32  	%r1112, %r1112, %r751;
	ld.global.u32 	%r752, [%rd7+192];
	xor.b32  	%r1111, %r1111, %r752;
	ld.global.u32 	%r753, [%rd7+196];
	xor.b32  	%r1018, %r1018, %r753;
$L__BB0_62:
	and.b32  	%r755, %r682, 1024;
	setp.eq.s32 	%p34, %r755, 0;
	@%p34 bra 	$L__BB0_64;
	ld.global.u32 	%r756, [%rd7+200];
	xor.b32  	%r1022, %r1022, %r756;
	ld.global.u32 	%r757, [%rd7+204];
	xor.b32  	%r1021, %r1021, %r757;
	ld.global.u32 	%r758, [%rd7+208];
	xor.b32  	%r1112, %r1112, %r758;
	ld.global.u32 	%r759, [%rd7+212];
	xor.b32  	%r1111, %r1111, %r759;
	ld.global.u32 	%r760, [%rd7+216];
	xor.b32  	%r1018, %r1018, %r760;
$L__BB0_64:
	and.b32  	%r762, %r682, 2048;
	setp.eq.s32 	%p35, %r762, 0;
	@%p35 bra 	$L__BB0_66;
	ld.global.u32 	%r763, [%rd7+220];
	xor.b32  	%r1022, %r1022, %r763;
	ld.global.u32 	%r764, [%rd7+224];
	xor.b32  	%r1021, %r1021, %r764;
	ld.global.u32 	%r765, [%rd7+228];
	xor.b32  	%r1112, %r1112, %r765;
	ld.global.u32 	%r766, [%rd7+232];
	xor.b32  	%r1111, %r1111, %r766;
	ld.global.u32 	%r767, [%rd7+236];
	xor.b32  	%r1018, %r1018, %r767;
$L__BB0_66:
	and.b32  	%r769, %r682, 4096;
	setp.eq.s32 	%p36, %r769, 0;
	@%p36 bra 	$L__BB0_68;
	ld.global.u32 	%r770, [%rd7+240];
	xor.b32  	%r1022, %r1022, %r770;
	ld.global.u32 	%r771, [%rd7+244];
	xor.b32  	%r1021, %r1021, %r771;
	ld.global.u32 	%r772, [%rd7+248];
	xor.b32  	%r1112, %r1112, %r772;
	ld.global.u32 	%r773, [%rd7+252];
	xor.b32  	%r1111, %r1111, %r773;
	ld.global.u32 	%r774, [%rd7+256];
	xor.b32  	%r1018, %r1018, %r774;
$L__BB0_68:
	and.b32  	%r776, %r682, 8192;
	setp.eq.s32 	%p37, %r776, 0;
	@%p37 bra 	$L__BB0_70;
	ld.global.u32 	%r777, [%rd7+260];
	xor.b32  	%r1022, %r1022, %r777;
	ld.global.u32 	%r778, [%rd7+264];
	xor.b32  	%r1021, %r1021, %r778;
	ld.global.u32 	%r779, [%rd7+268];
	xor.b32  	%r1112, %r1112, %r779;
	ld.global.u32 	%r780, [%rd7+272];
	xor.b32  	%r1111, %r1111, %r780;
	ld.global.u32 	%r781, [%rd7+276];
	xor.b32  	%r1018, %r1018, %r781;
$L__BB0_70:
	and.b32  	%r783, %r682, 16384;
	setp.eq.s32 	%p38, %r783, 0;
	@%p38 bra 	$L__BB0_72;
	ld.global.u32 	%r784, [%rd7+280];
	xor.b32  	%r1022, %r1022, %r784;
	ld.global.u32 	%r785, [%rd7+284];
	xor.b32  	%r1021, %r1021, %r785;
	ld.global.u32 	%r786, [%rd7+288];
	xor.b32  	%r1112, %r1112, %r786;
	ld.global.u32 	%r787, [%rd7+292];
	xor.b32  	%r1111, %r1111, %r787;
	ld.global.u32 	%r788, [%rd7+296];
	xor.b32  	%r1018, %r1018, %r788;
$L__BB0_72:
	and.b32  	%r790, %r682, 32768;
	setp.eq.s32 	%p39, %r790, 0;
	@%p39 bra 	$L__BB0_74;
	ld.global.u32 	%r791, [%rd7+300];
	xor.b32  	%r1022, %r1022, %r791;
	ld.global.u32 	%r792, [%rd7+304];
	xor.b32  	%r1021, %r1021, %r792;
	ld.global.u32 	%r793, [%rd7+308];
	xor.b32  	%r1112, %r1112, %r793;
	ld.global.u32 	%r794, [%rd7+312];
	xor.b32  	%r1111, %r1111, %r794;
	ld.global.u32 	%r795, [%rd7+316];
	xor.b32  	%r1018, %r1018, %r795;
$L__BB0_74:
	add.s32 	%r1109, %r1109, 16;
	setp.ne.s32 	%p40, %r1109, 32;
	@%p40 bra 	$L__BB0_42;
	mad.lo.s32 	%r796, %r1103, -31, %r195;
	add.s32 	%r1103, %r796, 1;
	setp.ne.s32 	%p41, %r1103, 5;
	@%p41 bra 	$L__BB0_41;
	st.local.u32 	[%rd1+4], %r1022;
	st.local.v2.u32 	[%rd1+8], {%r1021, %r1112};
	st.local.v2.u32 	[%rd1+16], {%r1111, %r1018};
	setp.ne.s64 	%p42, %rd4, 3;
	@%p42 bra 	$L__BB0_114;
	mov.b32 	%r1018, 0;
	mov.u32 	%r1203, %r1018;
	mov.u32 	%r1204, %r1018;
	mov.u32 	%r1021, %r1018;
	mov.u32 	%r1022, %r1018;
	mov.u32 	%r1195, %r1018;
$L__BB0_78:
	mul.wide.u32 	%rd22, %r1195, 4;
	add.s64 	%rd23, %rd1, %rd22;
	ld.local.u32 	%r370, [%rd23+4];
	shl.b32 	%r371, %r1195, 5;
	mov.b32 	%r1201, 0;
$L__BB0_79:
	.pragma "nounroll";
	shr.u32 	%r799, %r370, %r1201;
	and.b32  	%r800, %r799, 1;
	setp.eq.b32 	%p43, %r800, 1;
	not.pred 	%p44, %p43;
	add.s32 	%r801, %r371, %r1201;
	mul.lo.s32 	%r802, %r801, 5;
	mul.wide.u32 	%rd24, %r802, 4;
	add.s64 	%rd8, %rd5, %rd24;
	@%p44 bra 	$L__BB0_81;
	ld.global.u32 	%r803, [%rd8];
	xor.b32  	%r1022, %r1022, %r803;
	ld.global.u32 	%r804, [%rd8+4];
	xor.b32  	%r1021, %r1021, %r804;
	ld.global.u32 	%r805, [%rd8+8];
	xor.b32  	%r1204, %r1204, %r805;
	ld.global.u32 	%r806, [%rd8+12];
	xor.b32  	%r1203, %r1203, %r806;
	ld.global.u32 	%r807, [%rd8+16];
	xor.b32  	%r1018, %r1018, %r807;
$L__BB0_81:
	and.b32  	%r809, %r799, 2;
	setp.eq.s32 	%p45, %r809, 0;
	@%p45 bra 	$L__BB0_83;
	ld.global.u32 	%r810, [%rd8+20];
	xor.b32  	%r1022, %r1022, %r810;
	ld.global.u32 	%r811, [%rd8+24];
	xor.b32  	%r1021, %r1021, %r811;
	ld.global.u32 	%r812, [%rd8+28];
	xor.b32  	%r1204, %r1204, %r812;
	ld.global.u32 	%r813, [%rd8+32];
	xor.b32  	%r1203, %r1203, %r813;
	ld.global.u32 	%r814, [%rd8+36];
	xor.b32  	%r1018, %r1018, %r814;
$L__BB0_83:
	and.b32  	%r816, %r799, 4;
	setp.eq.s32 	%p46, %r816, 0;
	@%p46 bra 	$L__BB0_85;
	ld.global.u32 	%r817, [%rd8+40];
	xor.b32  	%r1022, %r1022, %r817;
	ld.global.u32 	%r818, [%rd8+44];
	xor.b32  	%r1021, %r1021, %r818;
	ld.global.u32 	%r819, [%rd8+48];
	xor.b32  	%r1204, %r1204, %r819;
	ld.global.u32 	%r820, [%rd8+52];
	xor.b32  	%r1203, %r1203, %r820;
	ld.global.u32 	%r821, [%rd8+56];
	xor.b32  	%r1018, %r1018, %r821;
$L__BB0_85:
	and.b32  	%r823, %r799, 8;
	setp.eq.s32 	%p47, %r823, 0;
	@%p47 bra 	$L__BB0_87;
	ld.global.u32 	%r824, [%rd8+60];
	xor.b32  	%r1022, %r1022, %r824;
	ld.global.u32 	%r825, [%rd8+64];
	xor.b32  	%r1021, %r1021, %r825;
	ld.global.u32 	%r826, [%rd8+68];
	xor.b32  	%r1204, %r1204, %r826;
	ld.global.u32 	%r827, [%rd8+72];
	xor.b32  	%r1203, %r1203, %r827;
	ld.global.u32 	%r828, [%rd8+76];
	xor.b32  	%r1018, %r1018, %r828;
$L__BB0_87:
	and.b32  	%r830, %r799, 16;
	setp.eq.s32 	%p48, %r830, 0;
	@%p48 bra 	$L__BB0_89;
	ld.global.u32 	%r831, [%rd8+80];
	xor.b32  	%r1022, %r1022, %r831;
	ld.global.u32 	%r832, [%rd8+84];
	xor.b32  	%r1021, %r1021, %r832;
	ld.global.u32 	%r833, [%rd8+88];
	xor.b32  	%r1204, %r1204, %r833;
	ld.global.u32 	%r834, [%rd8+92];
	xor.b32  	%r1203, %r1203, %r834;
	ld.global.u32 	%r835, [%rd8+96];
	xor.b32  	%r1018, %r1018, %r835;
$L__BB0_89:
	and.b32  	%r837, %r799, 32;
	setp.eq.s32 	%p49, %r837, 0;
	@%p49 bra 	$L__BB0_91;
	ld.global.u32 	%r838, [%rd8+100];
	xor.b32  	%r1022, %r1022, %r838;
	ld.global.u32 	%r839, [%rd8+104];
	xor.b32  	%r1021, %r1021, %r839;
	ld.global.u32 	%r840, [%rd8+108];
	xor.b32  	%r1204, %r1204, %r840;
	ld.global.u32 	%r841, [%rd8+112];
	xor.b32  	%r1203, %r1203, %r841;
	ld.global.u32 	%r842, [%rd8+116];
	xor.b32  	%r1018, %r1018, %r842;
$L__BB0_91:
	and.b32  	%r844, %r799, 64;
	setp.eq.s32 	%p50, %r844, 0;
	@%p50 bra 	$L__BB0_93;
	ld.global.u32 	%r845, [%rd8+120];
	xor.b32  	%r1022, %r1022, %r845;
	ld.global.u32 	%r846, [%rd8+124];
	xor.b32  	%r1021, %r1021, %r846;
	ld.global.u32 	%r847, [%rd8+128];
	xor.b32  	%r1204, %r1204, %r847;
	ld.global.u32 	%r848, [%rd8+132];
	xor.b32  	%r1203, %r1203, %r848;
	ld.global.u32 	%r849, [%rd8+136];
	xor.b32  	%r1018, %r1018, %r849;
$L__BB0_93:
	and.b32  	%r851, %r799, 128;
	setp.eq.s32 	%p51, %r851, 0;
	@%p51 bra 	$L__BB0_95;
	ld.global.u32 	%r852, [%rd8+140];
	xor.b32  	%r1022, %r1022, %r852;
	ld.global.u32 	%r853, [%rd8+144];
	xor.b32  	%r1021, %r1021, %r853;
	ld.global.u32 	%r854, [%rd8+148];
	xor.b32  	%r1204, %r1204, %r854;
	ld.global.u32 	%r855, [%rd8+152];
	xor.b32  	%r1203, %r1203, %r855;
	ld.global.u32 	%r856, [%rd8+156];
	xor.b32  	%r1018, %r1018, %r856;
$L__BB0_95:
	and.b32  	%r858, %r799, 256;
	setp.eq.s32 	%p52, %r858, 0;
	@%p52 bra 	$L__BB0_97;
	ld.global.u32 	%r859, [%rd8+160];
	xor.b32  	%r1022, %r1022, %r859;
	ld.global.u32 	%r860, [%rd8+164];
	xor.b32  	%r1021, %r1021, %r860;
	ld.global.u32 	%r861, [%rd8+168];
	xor.b32  	%r1204, %r1204, %r861;
	ld.global.u32 	%r862, [%rd8+172];
	xor.b32  	%r1203, %r1203, %r862;
	ld.global.u32 	%r863, [%rd8+176];
	xor.b32  	%r1018, %r1018, %r863;
$L__BB0_97:
	and.b32  	%r865, %r799, 512;
	setp.eq.s32 	%p53, %r865, 0;
	@%p53 bra 	$L__BB0_99;
	ld.global.u32 	%r866, [%rd8+180];
	xor.b32  	%r1022, %r1022, %r866;
	ld.global.u32 	%r867, [%rd8+184];
	xor.b32  	%r1021, %r1021, %r867;
	ld.global.u32 	%r868, [%rd8+188];
	xor.b32  	%r1204, %r1204, %r868;
	ld.global.u32 	%r869, [%rd8+192];
	xor.b32  	%r1203, %r1203, %r869;
	ld.global.u32 	%r870, [%rd8+196];
	xor.b32  	%r1018, %r1018, %r870;
$L__BB0_99:
	and.b32  	%r872, %r799, 1024;
	setp.eq.s32 	%p54, %r872, 0;
	@%p54 bra 	$L__BB0_101;
	ld.global.u32 	%r873, [%rd8+200];
	xor.b32  	%r1022, %r1022, %r873;
	ld.global.u32 	%r874, [%rd8+204];
	xor.b32  	%r1021, %r1021, %r874;
	ld.global.u32 	%r875, [%rd8+208];
	xor.b32  	%r1204, %r1204, %r875;
	ld.global.u32 	%r876, [%rd8+212];
	xor.b32  	%r1203, %r1203, %r876;
	ld.global.u32 	%r877, [%rd8+216];
	xor.b32  	%r1018, %r1018, %r877;
$L__BB0_101:
	and.b32  	%r879, %r799, 2048;
	setp.eq.s32 	%p55, %r879, 0;
	@%p55 bra 	$L__BB0_103;
	ld.global.u32 	%r880, [%rd8+220];
	xor.b32  	%r1022, %r1022, %r880;
	ld.global.u32 	%r881, [%rd8+224];
	xor.b32  	%r1021, %r1021, %r881;
	ld.global.u32 	%r882, [%rd8+228];
	xor.b32  	%r1204, %r1204, %r882;
	ld.global.u32 	%r883, [%rd8+232];
	xor.b32  	%r1203, %r1203, %r883;
	ld.global.u32 	%r884, [%rd8+236];
	xor.b32  	%r1018, %r1018, %r884;
$L__BB0_103:
	and.b32  	%r886, %r799, 4096;
	setp.eq.s32 	%p56, %r886, 0;
	@%p56 bra 	$L__BB0_105;
	ld.global.u32 	%r887, [%rd8+240];
	xor.b32  	%r1022, %r1022, %r887;
	ld.global.u32 	%r888, [%rd8+244];
	xor.b32  	%r1021, %r1021, %r888;
	ld.global.u32 	%r889, [%rd8+248];
	xor.b32  	%r1204, %r1204, %r889;
	ld.global.u32 	%r890, [%rd8+252];
	xor.b32  	%r1203, %r1203, %r890;
	ld.global.u32 	%r891, [%rd8+256];
	xor.b32  	%r1018, %r1018, %r891;
$L__BB0_105:
	and.b32  	%r893, %r799, 8192;
	setp.eq.s32 	%p57, %r893, 0;
	@%p57 bra 	$L__BB0_107;
	ld.global.u32 	%r894, [%rd8+260];
	xor.b32  	%r1022, %r1022, %r894;
	ld.global.u32 	%r895, [%rd8+264];
	xor.b32  	%r1021, %r1021, %r895;
	ld.global.u32 	%r896, [%rd8+268];
	xor.b32  	%r1204, %r1204, %r896;
	ld.global.u32 	%r897, [%rd8+272];
	xor.b32  	%r1203, %r1203, %r897;
	ld.global.u32 	%r898, [%rd8+276];
	xor.b32  	%r1018, %r1018, %r898;
$L__BB0_107:
	and.b32  	%r900, %r799, 16384;
	setp.eq.s32 	%p58, %r900, 0;
	@%p58 bra 	$L__BB0_109;
	ld.global.u32 	%r901, [%rd8+280];
	xor.b32  	%r1022, %r1022, %r901;
	ld.global.u32 	%r902, [%rd8+284];
	xor.b32  	%r1021, %r1021, %r902;
	ld.global.u32 	%r903, [%rd8+288];
	xor.b32  	%r1204, %r1204, %r903;
	ld.global.u32 	%r904, [%rd8+292];
	xor.b32  	%r1203, %r1203, %r904;
	ld.global.u32 	%r905, [%rd8+296];
	xor.b32  	%r1018, %r1018, %r905;
$L__BB0_109:
	and.b32  	%r907, %r799, 32768;
	setp.eq.s32 	%p59, %r907, 0;
	@%p59 bra 	$L__BB0_111;
	ld.global.u32 	%r908, [%rd8+300];
	xor.b32  	%r1022, %r1022, %r908;
	ld.global.u32 	%r909, [%rd8+304];
	xor.b32  	%r1021, %r1021, %r909;
	ld.global.u32 	%r910, [%rd8+308];
	xor.b32  	%r1204, %r1204, %r910;
	ld.global.u32 	%r911, [%rd8+312];
	xor.b32  	%r1203, %r1203, %r911;
	ld.global.u32 	%r912, [%rd8+316];
	xor.b32  	%r1018, %r1018, %r912;
$L__BB0_111:
	add.s32 	%r1201, %r1201, 16;
	setp.ne.s32 	%p60, %r1201, 32;
	@%p60 bra 	$L__BB0_79;
	mad.lo.s32 	%r913, %r1195, -31, %r371;
	add.s32 	%r1195, %r913, 1;
	setp.ne.s32 	%p61, %r1195, 5;
	@%p61 bra 	$L__BB0_78;
	st.local.u32 	[%rd1+4], %r1022;
	st.local.v2.u32 	[%rd1+8], {%r1021, %r1204};
	st.local.v2.u32 	[%rd1+16], {%r1203, %r1018};
$L__BB0_114:
	shr.u64 	%rd27, %rd3, 2;
	add.s32 	%r1005, %r1005, 1;
	setp.gt.u64 	%p62, %rd3, 3;
	@%p62 bra 	$L__BB0_2;
$L__BB0_115:
	shl.b32 	%r914, %r2, 2;
	mov.u32 	%r915, _ZZ15fill_dart_countPiE14dart_in_thread;
	add.s32 	%r916, %r915, %r914;
	shr.u32 	%r917, %r1022, 2;
	xor.b32  	%r918, %r917, %r1022;
	shl.b32 	%r919, %r1018, 4;
	shl.b32 	%r920, %r918, 1;
	xor.b32  	%r921, %r920, %r919;
	xor.b32  	%r922, %r921, %r918;
	xor.b32  	%r923, %r922, %r1018;
	add.s32 	%r924, %r4, %r923;
	add.s32 	%r925, %r924, 362437;
	cvt.rn.f32.u32 	%f1, %r925;
	fma.rn.f32 	%f2, %f1, 0f2F800000, 0f2F000000;
	cvt.f64.f32 	%fd1, %f2;
	shr.u32 	%r926, %r1021, 2;
	xor.b32  	%r927, %r926, %r1021;
	shl.b32 	%r928, %r923, 4;
	shl.b32 	%r929, %r927, 1;
	xor.b32  	%r930, %r929, %r928;
	xor.b32  	%r931, %r930, %r927;
	xor.b32  	%r932, %r931, %r923;
	add.s32 	%r933, %r4, %r932;
	add.s32 	%r934, %r933, 724874;
	cvt.rn.f32.u32 	%f3, %r934;
	fma.rn.f32 	%f4, %f3, 0f2F800000, 0f2F000000;
	cvt.f64.f32 	%fd2, %f4;
	mul.f64 	%fd3, %fd2, %fd2;
	fma.rn.f64 	%fd4, %fd1, %fd1, %fd3;
	setp.le.f64 	%p63, %fd4, 0d3FF0000000000000;
	selp.u32 	%r935, 1, 0, %p63;
	st.shared.u32 	[%r916], %r935;
	bar.sync 	0;
	setp.ne.s32 	%p64, %r2, 0;
	@%p64 bra 	$L__BB0_119;
	cvta.to.global.u64 	%rd25, %rd11;
	mul.wide.u32 	%rd26, %r1, 4;
	add.s64 	%rd10, %rd25, %rd26;
	ld.global.u32 	%r1289, [%rd10];
	mov.b32 	%r1288, 64;
$L__BB0_117:
	add.s32 	%r938, %r915, %r1288;
	ld.shared.u32 	%r939, [%r938+-64];
	add.s32 	%r940, %r1289, %r939;
	ld.shared.u32 	%r941, [%r938+-60];
	add.s32 	%r942, %r940, %r941;
	ld.shared.u32 	%r943, [%r938+-56];
	add.s32 	%r944, %r942, %r943;
	ld.shared.u32 	%r945, [%r938+-52];
	add.s32 	%r946, %r944, %r945;
	ld.shared.u32 	%r947, [%r938+-48];
	add.s32 	%r948, %r946, %r947;
	ld.shared.u32 	%r949, [%r938+-44];
	add.s32 	%r950, %r948, %r949;
	ld.shared.u32 	%r951, [%r938+-40];
	add.s32 	%r952, %r950, %r951;
	ld.shared.u32 	%r953, [%r938+-36];
	add.s32 	%r954, %r952, %r953;
	ld.shared.u32 	%r955, [%r938+-32];
	add.s32 	%r956, %r954, %r955;
	ld.shared.u32 	%r957, [%r938+-28];
	add.s32 	%r958, %r956, %r957;
	ld.shared.u32 	%r959, [%r938+-24];
	add.s32 	%r960, %r958, %r959;
	ld.shared.u32 	%r961, [%r938+-20];
	add.s32 	%r962, %r960, %r961;
	ld.shared.u32 	%r963, [%r938+-16];
	add.s32 	%r964, %r962, %r963;
	ld.shared.u32 	%r965, [%r938+-12];
	add.s32 	%r966, %r964, %r965;
	ld.shared.u32 	%r967, [%r938+-8];
	add.s32 	%r968, %r966, %r967;
	ld.shared.u32 	%r969, [%r938+-4];
	add.s32 	%r970, %r968, %r969;
	ld.shared.u32 	%r971, [%r938];
	add.s32 	%r972, %r970, %r971;
	ld.shared.u32 	%r973, [%r938+4];
	add.s32 	%r974, %r972, %r973;
	ld.shared.u32 	%r975, [%r938+8];
	add.s32 	%r976, %r974, %r975;
	ld.shared.u32 	%r977, [%r938+12];
	add.s32 	%r978, %r976, %r977;
	ld.shared.u32 	%r979, [%r938+16];
	add.s32 	%r980, %r978, %r979;
	ld.shared.u32 	%r981, [%r938+20];
	add.s32 	%r982, %r980, %r981;
	ld.shared.u32 	%r983, [%r938+24];
	add.s32 	%r984, %r982, %r983;
	ld.shared.u32 	%r985, [%r938+28];
	add.s32 	%r986, %r984, %r985;
	ld.shared.u32 	%r987, [%r938+32];
	add.s32 	%r988, %r986, %r987;
	ld.shared.u32 	%r989, [%r938+36];
	add.s32 	%r990, %r988, %r989;
	ld.shared.u32 	%r991, [%r938+40];
	add.s32 	%r992, %r990, %r991;
	ld.shared.u32 	%r993, [%r938+44];
	add.s32 	%r994, %r992, %r993;
	ld.shared.u32 	%r995, [%r938+48];
	add.s32 	%r996, %r994, %r995;
	ld.shared.u32 	%r997, [%r938+52];
	add.s32 	%r998, %r996, %r997;
	ld.shared.u32 	%r999, [%r938+56];
	add.s32 	%r1000, %r998, %r999;
	ld.shared.u32 	%r1001, [%r938+60];
	add.s32 	%r1289, %r1000, %r1001;
	add.s32 	%r1288, %r1288, 128;
	setp.ne.s32 	%p65, %r1288, 1088;
	@%p65 bra 	$L__BB0_117;
	st.global.u32 	[%rd10], %r1289;
$L__BB0_119:
	ret;

}
	// .globl	_Z11count_dartsPiPl
.visible .entry _Z11count_dartsPiPl(
	.param .u64 .ptr .align 1 _Z11count_dartsPiPl_param_0,
	.param .u64 .ptr .align 1 _Z11count_dartsPiPl_param_1
)
{
	.reg .pred 	%p<2>;
	.reg .b32 	%r<5>;
	.reg .b64 	%rd<44>;

	ld.param.u64 	%rd8, [_Z11count_dartsPiPl_param_0];
	ld.param.u64 	%rd6, [_Z11count_dartsPiPl_param_1];
	cvta.to.global.u64 	%rd9, %rd8;
	add.s64 	%rd42, %rd9, 32;
	mov.b32 	%r4, 0;
	mov.b64 	%rd43, 0;
$L__BB1_1:
	ld.global.s32 	%rd10, [%rd42+-32];
	add.s64 	%rd11, %rd43, %rd10;
	ld.global.s32 	%rd12, [%rd42+-28];
	add.s64 	%rd13, %rd11, %rd12;
	ld.global.s32 	%rd14, [%rd42+-24];
	add.s64 	%rd15, %rd13, %rd14;
	ld.global.s32 	%rd16, [%rd42+-20];
	add.s64 	%rd17, %rd15, %rd16;
	ld.global.s32 	%rd18, [%rd42+-16];
	add.s64 	%rd19, %rd17, %rd18;
	ld.global.s32 	%rd20, [%rd42+-12];
	add.s64 	%rd21, %rd19, %rd20;
	ld.global.s32 	%rd22, [%rd42+-8];
	add.s64 	%rd23, %rd21, %rd22;
	ld.global.s32 	%rd24, [%rd42+-4];
	add.s64 	%rd25, %rd23, %rd24;
	ld.global.s32 	%rd26, [%rd42];
	add.s64 	%rd27, %rd25, %rd26;
	ld.global.s32 	%rd28, [%rd42+4];
	add.s64 	%rd29, %rd27, %rd28;
	ld.global.s32 	%rd30, [%rd42+8];
	add.s64 	%rd31, %rd29, %rd30;
	ld.global.s32 	%rd32, [%rd42+12];
	add.s64 	%rd33, %rd31, %rd32;
	ld.global.s32 	%rd34, [%rd42+16];
	add.s64 	%rd35, %rd33, %rd34;
	ld.global.s32 	%rd36, [%rd42+20];
	add.s64 	%rd37, %rd35, %rd36;
	ld.global.s32 	%rd38, [%rd42+24];
	add.s64 	%rd39, %rd37, %rd38;
	ld.global.s32 	%rd40, [%rd42+28];
	add.s64 	%rd43, %rd39, %rd40;
	add.s32 	%r4, %r4, 16;
	add.s64 	%rd42, %rd42, 64;
	setp.ne.s32 	%p1, %r4, 10000;
	@%p1 bra 	$L__BB1_1;
	cvta.to.global.u64 	%rd41, %rd6;
	st.global.u64 	[%rd41], %rd43;
	ret;

}


// ===== COMPILED SASS (sm_100) =====

	.target	sm_100

	.elftype	@"ET_EXEC"


//--------------------- .note.nv.tkinfo           --------------------------
	.section	.note.nv.tkinfo,"",@"SHT_NOTE"
	.sectionflags	@"SHF_NOTE_NV_TKINFO"
	.tkinfo
        /*0018*/ 	.word	0x00000002
        /*0030*/ 	.string	""
        /*0030*/ 	.string	"ptxas"
        /*0030*/ 	.string	"Cuda compilation tools, release 13.0, V13.0.88"
        /*0030*/ 	.string	"Build cuda_13.0.r13.0/compiler.36424714_0"
        /*0030*/ 	.string	"-arch sm_100 -m 64 "



//--------------------- .note.nv.cuinfo           --------------------------
	.section	.note.nv.cuinfo,"",@"SHT_NOTE"
	.sectionflags	@"SHF_NOTE_NV_CUINFO"
        /*0018*/ 	.short	0x0002
        /*001a*/ 	.short	0x0064
        /*001c*/ 	.short	0x0082
	.zero		2


//--------------------- .nv.info                  --------------------------
	.section	.nv.info,"",@"SHT_CUDA_INFO"
	.align	4


	//----- nvinfo : EIATTR_REGCOUNT
	.align		4
        /*0000*/ 	.byte	0x04, 0x2f
        /*0002*/ 	.short	(.L_10 - .L_9)
	.align		4
.L_9:
        /*0004*/ 	.word	index@(_Z15fill_dart_countPi)
        /*0008*/ 	.word	0x0000001f


	//----- nvinfo : EIATTR_FRAME_SIZE
	.align		4
.L_10:
        /*000c*/ 	.byte	0x04, 0x11
        /*000e*/ 	.short	(.L_12 - .L_11)
	.align		4
.L_11:
        /*0010*/ 	.word	index@(_Z15fill_dart_countPi)
        /*0014*/ 	.word	0x00000030


	//----- nvinfo : EIATTR_REGCOUNT
	.align		4
.L_12:
        /*0018*/ 	.byte	0x04, 0x2f
        /*001a*/ 	.short	(.L_14 - .L_13)
	.align		4
.L_13:
        /*001c*/ 	.word	index@(_Z11count_dartsPiPl)
        /*0020*/ 	.word	0x0000001d


	//----- nvinfo : EIATTR_FRAME_SIZE
	.align		4
.L_14:
        /*0024*/ 	.byte	0x04, 0x11
        /*0026*/ 	.short	(.L_16 - .L_15)
	.align		4
.L_15:
        /*0028*/ 	.word	index@(_Z11count_dartsPiPl)
        /*002c*/ 	.word	0x00000000


	//----- nvinfo : EIATTR_MIN_STACK_SIZE
	.align		4
.L_16:
        /*0030*/ 	.byte	0x04, 0x12
        /*0032*/ 	.short	(.L_18 - .L_17)
	.align		4
.L_17:
        /*0034*/ 	.word	index@(_Z11count_dartsPiPl)
        /*0038*/ 	.word	0x00000000


	//----- nvinfo : EIATTR_MIN_STACK_SIZE
	.align		4
.L_18:
        /*003c*/ 	.byte	0x04, 0x12
        /*003e*/ 	.short	(.L_20 - .L_19)
	.align		4
.L_19:
        /*0040*/ 	.word	index@(_Z15fill_dart_countPi)
        /*0044*/ 	.word	0x00000030
.L_20:


//--------------------- .nv.compat                --------------------------
	.section	.nv.compat,"",@"SHT_CUDA_COMPAT_INFO"
	.align	4
        /*0000*/ 	.byte	0x02, 0x09, 0x00, 0x00, 0x02, 0x02, 0x01, 0x00, 0x02, 0x05, 0x05, 0x00, 0x03, 0x07, 0x01, 0x01
        /*0010*/ 	.byte	0x02, 0x03, 0x00, 0x00, 0x02, 0x06, 0x01, 0x00, 0x04, 0x0b, 0x08, 0x00, 0x01, 0x00, 0x00, 0x00
        /*0020*/ 	.byte	0x00, 0x00, 0x00, 0x00


//--------------------- .nv.info._Z11count_dartsPiPl --------------------------
	.section	.nv.info._Z11count_dartsPiPl,"",@"SHT_CUDA_INFO"
	.sectionflags	@""
	.align	4


	//----- nvinfo : EIATTR_CUDA_API_VERSION
	.align		4
        /*0000*/ 	.byte	0x04, 0x37
        /*0002*/ 	.short	(.L_22 - .L_21)
.L_21:
        /*0004*/ 	.word	0x00000082


	//----- nvinfo : EIATTR_KPARAM_INFO
	.align		4
.L_22:
        /*0008*/ 	.byte	0x04, 0x17
        /*000a*/ 	.short	(.L_24 - .L_23)
.L_23:
        /*000c*/ 	.word	0x00000000
        /*0010*/ 	.short	0x0001
        /*0012*/ 	.short	0x0008
        /*0014*/ 	.byte	0x00, 0xf5, 0x21, 0x00


	//----- nvinfo : EIATTR_KPARAM_INFO
	.align		4
.L_24:
        /*0018*/ 	.byte	0x04, 0x17
        /*001a*/ 	.short	(.L_26 - .L_25)
.L_25:
        /*001c*/ 	.word	0x00000000
        /*0020*/ 	.short	0x0000
        /*0022*/ 	.short	0x0000
        /*0024*/ 	.byte	0x00, 0xf5, 0x21, 0x00


	//----- nvinfo : EIATTR_SPARSE_MMA_MASK
	.align		4
.L_26:
        /*0028*/ 	.byte	0x03, 0x50
        /*002a*/ 	.short	0x0000


	//----- nvinfo : EIATTR_MAXREG_COUNT
	.align		4
        /*002c*/ 	.byte	0x03, 0x1b
        /*002e*/ 	.short	0x00ff


	//----- nvinfo : EIATTR_MERCURY_ISA_VERSION
	.align		4
        /*0030*/ 	.byte	0x03, 0x5f
        /*0032*/ 	.short	0x0101


	//----- nvinfo : EIATTR_VRC_CTA_INIT_COUNT
	.align		4
        /*0034*/ 	.byte	0x02, 0x4a
	.zero		1
	.zero		1


	//----- nvinfo : EIATTR_EXIT_INSTR_OFFSETS
	.align		4
        /*0038*/ 	.byte	0x04, 0x1c
        /*003a*/ 	.short	(.L_28 - .L_27)


	//   ....[0]....
.L_27:
        /*003c*/ 	.word	0x00001030


	//----- nvinfo : EIATTR_CBANK_PARAM_SIZE
	.align		4
.L_28:
        /*0040*/ 	.byte	0x03, 0x19
        /*0042*/ 	.short	0x0010


	//----- nvinfo : EIATTR_PARAM_CBANK
	.align		4
        /*0044*/ 	.byte	0x04, 0x0a
        /*0046*/ 	.short	(.L_30 - .L_29)
	.align		4
.L_29:
        /*0048*/ 	.word	index@(.nv.constant0._Z11count_dartsPiPl)
        /*004c*/ 	.short	0x0380
        /*004e*/ 	.short	0x0010


	//----- nvinfo : EIATTR_SW_WAR
	.align		4
.L_30:
        /*0050*/ 	.byte	0x04, 0x36
        /*0052*/ 	.short	(.L_32 - .L_31)
.L_31:
        /*0054*/ 	.word	0x00000008
.L_32:


//--------------------- .nv.info._Z15fill_dart_countPi --------------------------
	.section	.nv.info._Z15fill_dart_countPi,"",@"SHT_CUDA_INFO"
	.sectionflags	@""
	.align	4


	//----- nvinfo : EIATTR_CUDA_API_VERSION
	.align		4
        /*0000*/ 	.byte	0x04, 0x37
        /*0002*/ 	.short	(.L_34 - .L_33)
.L_33:
        /*0004*/ 	.word	0x00000082


	//----- nvinfo : EIATTR_KPARAM_INFO
	.align		4
.L_34:
        /*0008*/ 	.byte	0x04, 0x17
        /*000a*/ 	.short	(.L_36 - .L_35)
.L_35:
        /*000c*/ 	.word	0x00000000
        /*0010*/ 	.short	0x0000
        /*0012*/ 	.short	0x0000
        /*0014*/ 	.byte	0x00, 0xf5, 0x21, 0x00


	//----- nvinfo : EIATTR_SPARSE_MMA_MASK
	.align		4
.L_36:
        /*0018*/ 	.byte	0x03, 0x50
        /*001a*/ 	.short	0x0000


	//----- nvinfo : EIATTR_MAXREG_COUNT
	.align		4
        /*001c*/ 	.byte	0x03, 0x1b
        /*001e*/ 	.short	0x00ff


	//----- nvinfo : EIATTR_NUM_BARRIERS
	.align		4
        /*0020*/ 	.byte	0x02, 0x4c
        /*0022*/ 	.byte	0x01
	.zero		1


	//----- nvinfo : EIATTR_MERCURY_ISA_VERSION
	.align		4
        /*0024*/ 	.byte	0x03, 0x5f
        /*0026*/ 	.short	0x0101


	//----- nvinfo : EIATTR_VRC_CTA_INIT_COUNT
	.align		4
        /*0028*/ 	.byte	0x02, 0x4a
	.zero		1
	.zero		1


	//----- nvinfo : EIATTR_EXIT_INSTR_OFFSETS
	.align		4
        /*002c*/ 	.byte	0x04, 0x1c
        /*002e*/ 	.short	(.L_38 - .L_37)


	//   ....[0]....
.L_37:
        /*0030*/ 	.word	0x000028b0


	//   ....[1]....
        /*0034*/ 	.word	0x00002ac0


	//----- nvinfo : EIATTR_CRS_STACK_SIZE
	.align		4
.L_38:
        /*0038*/ 	.byte	0x04, 0x1e
        /*003a*/ 	.short	(.L_40 - .L_39)
.L_39:
        /*003c*/ 	.word	0x00000000


	//----- nvinfo : EIATTR_CBANK_PARAM_SIZE
	.align		4
.L_40:
        /*0040*/ 	.byte	0x03, 0x19
        /*0042*/ 	.short	0x0008


	//----- nvinfo : EIATTR_PARAM_CBANK
	.align		4
        /*0044*/ 	.byte	0x04, 0x0a
        /*0046*/ 	.short	(.L_42 - .L_41)
	.align		4
.L_41:
        /*0048*/ 	.word	index@(.nv.constant0._Z15fill_dart_countPi)
        /*004c*/ 	.short	0x0380
        /*004e*/ 	.short	0x0008


	//----- nvinfo : EIATTR_SW_WAR
	.align		4
.L_42:
        /*0050*/ 	.byte	0x04, 0x36
        /*0052*/ 	.short	(.L_44 - .L_43)
.L_43:
        /*0054*/ 	.word	0x00000008
.L_44:


//--------------------- .nv.callgraph             --------------------------
	.section	.nv.callgraph,"",@"SHT_CUDA_CALLGRAPH"
	.align	4
	.sectionentsize	8
	.align		4
        /*0000*/ 	.word	0x00000000
	.align		4
        /*0004*/ 	.word	0xffffffff
	.align		4
        /*0008*/ 	.word	0x00000000
	.align		4
        /*000c*/ 	.word	0xfffffffe
	.align		4
        /*0010*/ 	.word	0x00000000
	.align		4
        /*0014*/ 	.word	0xfffffffd
	.align		4
        /*0018*/ 	.word	0x00000000
	.align		4
        /*001c*/ 	.word	0xfffffffc


//--------------------- .nv.constant4             --------------------------
	.section	.nv.constant4,"a",@progbits
	.align	8
	.align		8
.nv.constant4:
        /*0000*/ 	.dword	precalc_xorwow_matrix
	.align		8
        /*0008*/ 	.dword	precalc_xorwow_offset_matrix
	.align		8
        /*0010*/ 	.dword	mrg32k3aM1
	.align		8
        /*0018*/ 	.dword	mrg32k3aM2
	.align		8
        /*0020*/ 	.dword	mrg32k3aM1SubSeq
	.align		8
        /*0028*/ 	.dword	mrg32k3aM2SubSeq
	.align		8
        /*0030*/ 	.dword	mrg32k3aM1Seq
	.align		8
        /*0038*/ 	.dword	mrg32k3aM2Seq


//--------------------- .nv.constant3             --------------------------
	.section	.nv.constant3,"a",@progbits
	.align	8
.nv.constant3:
	.type		__cr_lgamma_table,@object
	.size		__cr_lgamma_table,(.L_8 - __cr_lgamma_table)
__cr_lgamma_table:
        /*0000*/ 	.byte	0x00, 0x00, 0x00, 0x00, 0x00, 0x00, 0x00, 0x00, 0x00, 0x00, 0x00, 0x00, 0x00, 0x00, 0x00, 0x00
        /*0010*/ 	.byte	0xef, 0x39, 0xfa, 0xfe, 0x42, 0x2e, 0xe6, 0x3f, 0x02, 0x20, 0x2a, 0xfa, 0x0b, 0xab, 0xfc, 0x3f
        /*0020*/ 	.byte	0xf9, 0x2c, 0x92, 0x7c, 0xa7, 0x6c, 0x09, 0x40, 0xc9, 0x79, 0x44, 0x3c, 0x64, 0x26, 0x13, 0x40
        /*0030*/ 	.byte	0xca, 0x01, 0xcf, 0x3a, 0x27, 0x51, 0x1a, 0x40, 0x30, 0xcc, 0x2d, 0xf3, 0xe1, 0x0c, 0x21, 0x40
        /*0040*/ 	.byte	0x0d, 0xb7, 0xfc, 0x82, 0x8e, 0x35, 0x25, 0x40
.L_8:


//--------------------- .text._Z11count_dartsPiPl --------------------------
	.section	.text._Z11count_dartsPiPl,"ax",@progbits
	.align	128
        .global         _Z11count_dartsPiPl
        .type           _Z11count_dartsPiPl,@function
        .size           _Z11count_dartsPiPl,(.L_x_15 - _Z11count_dartsPiPl)
        .other          _Z11count_dartsPiPl,@"STO_CUDA_ENTRY STV_DEFAULT"
_Z11count_dartsPiPl:
.text._Z11count_dartsPiPl:
[----:B------:R-:W-:Y:S01]  /*0000*/  LDC R1, c[0x0][0x37c] ;  /* 0x0000df00ff017b82 */ /* 0x000fe20000000800 */
[----:B------:R-:W0:Y:S01]  /*0010*/  LDCU.64 UR4, c[0x0][0x380] ;  /* 0x00007000ff0477ac */ /* 0x000e220008000a00 */
[----:B------:R-:W-:Y:S02]  /*0020*/  IMAD.MOV.U32 R0, RZ, RZ, RZ ;  /* 0x000000ffff007224 */ /* 0x000fe400078e00ff */
[----:B------:R-:W-:Y:S01]  /*0030*/  IMAD.MOV.U32 R9, RZ, RZ, RZ ;  /* 0x000000ffff097224 */ /* 0x000fe200078e00ff */
[----:B------:R-:W1:Y:S01]  /*0040*/  LDCU.64 UR6, c[0x0][0x358] ;  /* 0x00006b00ff0677ac */ /* 0x000e620008000a00 */
[----:B0-----:R-:W-:-:S04]  /*0050*/  UIADD3 UR4, UP0, UPT, UR4, 0x20, URZ ;  /* 0x0000002004047890 */ /* 0x001fc8000ff1e0ff */
[----:B------:R-:W-:Y:S02]  /*0060*/  UIADD3.X UR5, UPT, UPT, URZ, UR5, URZ, UP0, !UPT ;  /* 0x00000005ff057290 */ /* 0x000fe400087fe4ff */
[----:B------:R-:W-:Y:S01]  /*0070*/  IMAD.U32 R4, RZ, RZ, UR4 ;  /* 0x00000004ff047e24 */ /* 0x000fe2000f8e00ff */
[----:B------:R-:W-:-:S03]  /*0080*/  UMOV UR4, URZ ;  /* 0x000000ff00047c82 */ /* 0x000fc60008000000 */
[----:B-1----:R-:W-:-:S07]  /*0090*/  IMAD.U32 R3, RZ, RZ, UR5 ;  /* 0x00000005ff037e24 */ /* 0x002fce000f8e00ff */
.L_x_0:
[----:B------:R-:W-:-:S05]  /*00a0*/  IMAD.MOV.U32 R2, RZ, RZ, R4 ;  /* 0x000000ffff027224 */ /* 0x000fca00078e0004 */
[----:B------:R-:W2:Y:S04]  /*00b0*/  LDG.E R11, desc[UR6][R2.64+-0x20] ;  /* 0xffffe006020b7981 */ /* 0x000ea8000c1e1900 */
[----:B------:R-:W2:Y:S04]  /*00c0*/  LDG.E R6, desc[UR6][R2.64+-0x1c] ;  /* 0xffffe40602067981 */ /* 0x000ea8000c1e1900 */
[----:B------:R-:W3:Y:S04]  /*00d0*/  LDG.E R8, desc[UR6][R2.64+-0x18] ;  /* 0xffffe80602087981 */ /* 0x000ee8000c1e1900 */
[----:B------:R-:W3:Y:S04]  /*00e0*/  LDG.E R5, desc[UR6][R2.64+-0x14] ;  /* 0xffffec0602057981 */ /* 0x000ee8000c1e1900 */
[----:B------:R-:W4:Y:S04]  /*00f0*/  LDG.E R7, desc[UR6][R2.64+-0x10] ;  /* 0xfffff00602077981 */ /* 0x000f28000c1e1900 */
[----:B------:R-:W4:Y:S04]  /*0100*/  LDG.E R10, desc[UR6][R2.64+-0xc] ;  /* 0xfffff406020a7981 */ /* 0x000f28000c1e1900 */
[----:B------:R-:W5:Y:S04]  /*0110*/  LDG.E R20, desc[UR6][R2.64+-0x8] ;  /* 0xfffff80602147981 */ /* 0x000f68000c1e1900 */
        /* <DEDUP_REMOVED lines=12> */
[----:B------:R-:W5:Y:S01]  /*01e0*/  LDG.E R25, desc[UR6][R2.64+0x2c] ;  /* 0x00002c0602197981 */ /* 0x000f62000c1e1900 */
[----:B--2---:R-:W-:-:S02]  /*01f0*/  IADD3 R24, P0, P1, R6, R0, R11 ;  /* 0x0000000006187210 */ /* 0x004fc4000791e00b */
[----:B------:R-:W-:Y:S02]  /*0200*/  SHF.R.S32.HI R6, RZ, 0x1f, R6 ;  /* 0x0000001fff067819 */ /* 0x000fe40000011406 */
[----:B------:R-:W-:Y:S02]  /*0210*/  SHF.R.S32.HI R0, RZ, 0x1f, R11 ;  /* 0x0000001fff007819 */ /* 0x000fe4000001140b */
[----:B------:R-:W2:Y:S02]  /*0220*/  LDG.E R11, desc[UR6][R2.64+0x34] ;  /* 0x00003406020b7981 */ /* 0x000ea4000c1e1900 */
[----:B------:R-:W-:Y:S02]  /*0230*/  IADD3.X R26, PT, PT, R6, R9, R0, P0, P1 ;  /* 0x00000009061a7210 */ /* 0x000fe400007e2400 */
[----:B------:R-:W2:Y:S01]  /*0240*/  LDG.E R6, desc[UR6][R2.64+0x30] ;  /* 0x0000300602067981 */ /* 0x000ea2000c1e1900 */
[--C-:B---3--:R-:W-:Y:S02]  /*0250*/  IADD3 R24, P0, P1, R5, R24, R8.reuse ;  /* 0x0000001805187210 */ /* 0x108fe4000791e008 */
[----:B------:R-:W-:Y:S01]  /*0260*/  SHF.R.S32.HI R8, RZ, 0x1f, R8 ;  /* 0x0000001fff087819 */ /* 0x000fe20000011408 */
[----:B------:R-:W3:Y:S01]  /*0270*/  LDG.E R0, desc[UR6][R2.64+0x38] ;  /* 0x0000380602007981 */ /* 0x000ee2000c1e1900 */
[----:B------:R-:W-:-:S03]  /*0280*/  SHF.R.S32.HI R5, RZ, 0x1f, R5 ;  /* 0x0000001fff057819 */ /* 0x000fc60000011405 */
[----:B------:R-:W3:Y:S01]  /*0290*/  LDG.E R9, desc[UR6][R2.64+0x3c] ;  /* 0x00003c0602097981 */ /* 0x000ee2000c1e1900 */
[----:B------:R-:W-:Y:S02]  /*02a0*/  IADD3.X R26, PT, PT, R5, R26, R8, P0, P1 ;  /* 0x0000001a051a7210 */ /* 0x000fe400007e2408 */
[--C-:B----4-:R-:W-:Y:S01]  /*02b0*/  IADD3 R24, P0, P1, R10, R24, R7.reuse ;  /* 0x000000180a187210 */ /* 0x110fe2000791e007 */
[----:B------:R-:W4:Y:S01]  /*02c0*/  LDG.E R5, desc[UR6][R2.64+0x40] ;  /* 0x0000400602057981 */ /* 0x000f22000c1e1900 */
[----:B------:R-:W-:Y:S02]  /*02d0*/  SHF.R.S32.HI R7, RZ, 0x1f, R7 ;  /* 0x0000001fff077819 */ /* 0x000fe40000011407 */
[----:B------:R-:W-:Y:S01]  /*02e0*/  SHF.R.S32.HI R10, RZ, 0x1f, R10 ;  /* 0x0000001fff0a7819 */ /* 0x000fe2000001140a */
[----:B------:R-:W4:Y:S03]  /*02f0*/  LDG.E R8, desc[UR6][R2.64+0x44] ;  /* 0x0000440602087981 */ /* 0x000f26000c1e1900 */
[----:B------:R-:W-:-:S02]  /*0300*/  IADD3.X R26, PT, PT, R10, R26, R7, P0, P1 ;  /* 0x0000001a0a1a7210 */ /* 0x000fc400007e2407 */
[----:B------:R-:W4:Y:S04]  /*0310*/  LDG.E R7, desc[UR6][R2.64+0x48] ;  /* 0x0000480602077981 */ /* 0x000f28000c1e1900 */
[----:B------:R-:W4:Y:S01]  /*0320*/  LDG.E R10, desc[UR6][R2.64+0x4c] ;  /* 0x00004c06020a7981 */ /* 0x000f22000c1e1900 */
[--C-:B-----5:R-:W-:Y:S02]  /*0330*/  IADD3 R24, P0, P1, R23, R24, R20.reuse ;  /* 0x0000001817187210 */ /* 0x120fe4000791e014 */
[----:B------:R-:W-:Y:S02]  /*0340*/  SHF.R.S32.HI R20, RZ, 0x1f, R20 ;  /* 0x0000001fff147819 */ /* 0x000fe40000011414 */
[----:B------:R-:W-:-:S04]  /*0350*/  SHF.R.S32.HI R23, RZ, 0x1f, R23 ;  /* 0x0000001fff177819 */ /* 0x000fc80000011417 */
[----:B------:R-:W-:Y:S02]  /*0360*/  IADD3.X R26, PT, PT, R23, R26, R20, P0, P1 ;  /* 0x0000001a171a7210 */ /* 0x000fe400007e2414 */
[--C-:B------:R-:W-:Y:S01]  /*0370*/  IADD3 R24, P0, P1, R18, R24, R21.reuse ;  /* 0x0000001812187210 */ /* 0x100fe2000791e015 */
[----:B------:R-:W5:Y:S01]  /*0380*/  LDG.E R20, desc[UR6][R2.64+0x50] ;  /* 0x0000500602147981 */ /* 0x000f62000c1e1900 */
[----:B------:R-:W-:Y:S02]  /*0390*/  SHF.R.S32.HI R21, RZ, 0x1f, R21 ;  /* 0x0000001fff157819 */ /* 0x000fe40000011415 */
[----:B------:R-:W-:Y:S01]  /*03a0*/  SHF.R.S32.HI R18, RZ, 0x1f, R18 ;  /* 0x0000001fff127819 */ /* 0x000fe20000011412 */
[----:B------:R-:W5:Y:S03]  /*03b0*/  LDG.E R23, desc[UR6][R2.64+0x54] ;  /* 0x0000540602177981 */ /* 0x000f66000c1e1900 */
[----:B------:R-:W-:-:S02]  /*03c0*/  IADD3.X R26, PT, PT, R18, R26, R21, P0, P1 ;  /* 0x0000001a121a7210 */ /* 0x000fc400007e2415 */
[----:B------:R-:W5:Y:S04]  /*03d0*/  LDG.E R18, desc[UR6][R2.64+0x58] ;  /* 0x0000580602127981 */ /* 0x000f68000c1e1900 */
[----:B------:R-:W5:Y:S01]  /*03e0*/  LDG.E R21, desc[UR6][R2.64+0x5c] ;  /* 0x00005c0602157981 */ /* 0x000f62000c1e1900 */
[--C-:B------:R-:W-:Y:S02]  /*03f0*/  IADD3 R24, P0, P1, R17, R24, R14.reuse ;  /* 0x0000001811187210 */ /* 0x100fe4000791e00e */
[----:B------:R-:W-:Y:S02]  /*0400*/  SHF.R.S32.HI R14, RZ, 0x1f, R14 ;  /* 0x0000001fff0e7819 */ /* 0x000fe4000001140e */
[----:B------:R-:W-:-:S04]  /*0410*/  SHF.R.S32.HI R17, RZ, 0x1f, R17 ;  /* 0x0000001fff117819 */ /* 0x000fc80000011411 */
[----:B------:R-:W-:Y:S02]  /*0420*/  IADD3.X R26, PT, PT, R17, R26, R14, P0, P1 ;  /* 0x0000001a111a7210 */ /* 0x000fe400007e240e */
[--C-:B------:R-:W-:Y:S02]  /*0430*/  IADD3 R24, P0, P1, R19, R24, R16.reuse ;  /* 0x0000001813187210 */ /* 0x100fe4000791e010 */
[----:B------:R-:W-:Y:S02]  /*0440*/  SHF.R.S32.HI R14, RZ, 0x1f, R16 ;  /* 0x0000001fff0e7819 */ /* 0x000fe40000011410 */
[----:B------:R-:W-:Y:S01]  /*0450*/  SHF.R.S32.HI R17, RZ, 0x1f, R19 ;  /* 0x0000001fff117819 */ /* 0x000fe20000011413 */
[----:B------:R-:W5:Y:S04]  /*0460*/  LDG.E R16, desc[UR6][R2.64+0x60] ;  /* 0x0000600602107981 */ /* 0x000f68000c1e1900 */
[----:B------:R-:W5:Y:S01]  /*0470*/  LDG.E R19, desc[UR6][R2.64+0x64] ;  /* 0x0000640602137981 */ /* 0x000f62000c1e1900 */
[----:B------:R-:W-:-:S03]  /*0480*/  IADD3.X R26, PT, PT, R17, R26, R14, P0, P1 ;  /* 0x0000001a111a7210 */ /* 0x000fc600007e240e */
[----:B------:R-:W5:Y:S04]  /*0490*/  LDG.E R17, desc[UR6][R2.64+0x68] ;  /* 0x0000680602117981 */ /* 0x000f68000c1e1900 */
[----:B------:R-:W5:Y:S01]  /*04a0*/  LDG.E R14, desc[UR6][R2.64+0x6c] ;  /* 0x00006c06020e7981 */ /* 0x000f62000c1e1900 */
[--C-:B------:R-:W-:Y:S02]  /*04b0*/  IADD3 R24, P0, P1, R13, R24, R4.reuse ;  /* 0x000000180d187210 */ /* 0x100fe4000791e004 */
[----:B------:R-:W-:Y:S02]  /*04c0*/  SHF.R.S32.HI R4, RZ, 0x1f, R4 ;  /* 0x0000001fff047819 */ /* 0x000fe40000011404 */
[----:B------:R-:W-:-:S04]  /*04d0*/  SHF.R.S32.HI R13, RZ, 0x1f, R13 ;  /* 0x0000001fff0d7819 */ /* 0x000fc8000001140d */
[----:B------:R-:W-:Y:S02]  /*04e0*/  IADD3.X R4, PT, PT, R13, R26, R4, P0, P1 ;  /* 0x0000001a0d047210 */ /* 0x000fe400007e2404 */
[--C-:B------:R-:W-:Y:S01]  /*04f0*/  IADD3 R24, P0, P1, R15, R24, R12.reuse ;  /* 0x000000180f187210 */ /* 0x100fe2000791e00c */
[----:B------:R-:W5:Y:S01]  /*0500*/  LDG.E R13, desc[UR6][R2.64+0x7c] ;  /* 0x00007c06020d7981 */ /* 0x000f62000c1e1900 */
        /* <DEDUP_REMOVED lines=9> */
[----:B------:R-:W5:Y:S01]  /*05a0*/  LDG.E R25, desc[UR6][R2.64+0xa4] ;  /* 0x0000a40602197981 */ /* 0x000f62000c1e1900 */
[--C-:B--2---:R-:W-:Y:S02]  /*05b0*/  IADD3 R24, P0, P1, R11, R24, R6.reuse ;  /* 0x000000180b187210 */ /* 0x104fe4000791e006 */
[----:B------:R-:W-:Y:S02]  /*05c0*/  SHF.R.S32.HI R12, RZ, 0x1f, R6 ;  /* 0x0000001fff0c7819 */ /* 0x000fe40000011406 */
[----:B------:R-:W-:Y:S01]  /*05d0*/  SHF.R.S32.HI R11, RZ, 0x1f, R11 ;  /* 0x0000001fff0b7819 */ /* 0x000fe2000001140b */
[----:B------:R-:W2:Y:S03]  /*05e0*/  LDG.E R6, desc[UR6][R2.64+0x78] ;  /* 0x0000780602067981 */ /* 0x000ea6000c1e1900 */
[----:B------:R-:W-:Y:S02]  /*05f0*/  IADD3.X R26, PT, PT, R11, R22, R12, P0, P1 ;  /* 0x000000160b1a7210 */ /* 0x000fe400007e240c */
[--C-:B---3--:R-:W-:Y:S01]  /*0600*/  IADD3 R24, P0, P1, R9, R24, R0.reuse ;  /* 0x0000001809187210 */ /* 0x108fe2000791e000 */
[----:B------:R-:W3:Y:S01]  /*0610*/  LDG.E R11, desc[UR6][R2.64+0x80] ;  /* 0x00008006020b7981 */ /* 0x000ee2000c1e1900 */
[----:B------:R-:W-:-:S02]  /*0620*/  SHF.R.S32.HI R12, RZ, 0x1f, R0 ;  /* 0x0000001fff0c7819 */ /* 0x000fc40000011400 */
[----:B------:R-:W-:Y:S01]  /*0630*/  SHF.R.S32.HI R9, RZ, 0x1f, R9 ;  /* 0x0000001fff097819 */ /* 0x000fe20000011409 */
[----:B------:R-:W3:Y:S03]  /*0640*/  LDG.E R0, desc[UR6][R2.64+0x84] ;  /* 0x0000840602007981 */ /* 0x000ee6000c1e1900 */
[----:B------:R-:W-:Y:S01]  /*0650*/  IADD3.X R26, PT, PT, R9, R26, R12, P0, P1 ;  /* 0x0000001a091a7210 */ /* 0x000fe200007e240c */
[----:B------:R-:W3:Y:S01]  /*0660*/  LDG.E R22, desc[UR6][R2.64+0xa0] ;  /* 0x0000a00602167981 */ /* 0x000ee2000c1e1900 */
[--C-:B----4-:R-:W-:Y:S02]  /*0670*/  IADD3 R24, P0, P1, R8, R24, R5.reuse ;  /* 0x0000001808187210 */ /* 0x110fe4000791e005 */
[----:B------:R-:W-:Y:S01]  /*0680*/  SHF.R.S32.HI R9, RZ, 0x1f, R5 ;  /* 0x0000001fff097819 */ /* 0x000fe20000011405 */
[----:B------:R-:W4:Y:S01]  /*0690*/  LDG.E R12, desc[UR6][R2.64+0x88] ;  /* 0x00008806020c7981 */ /* 0x000f22000c1e1900 */
[----:B------:R-:W-:-:S03]  /*06a0*/  SHF.R.S32.HI R8, RZ, 0x1f, R8 ;  /* 0x0000001fff087819 */ /* 0x000fc60000011408 */
[----:B------:R-:W4:Y:S01]  /*06b0*/  LDG.E R5, desc[UR6][R2.64+0x8c] ;  /* 0x00008c0602057981 */ /* 0x000f22000c1e1900 */
[----:B------:R-:W-:Y:S02]  /*06c0*/  IADD3.X R26, PT, PT, R8, R26, R9, P0, P1 ;  /* 0x0000001a081a7210 */ /* 0x000fe400007e2409 */
[--C-:B------:R-:W-:Y:S01]  /*06d0*/  IADD3 R24, P0, P1, R10, R24, R7.reuse ;  /* 0x000000180a187210 */ /* 0x100fe2000791e007 */
        /* <DEDUP_REMOVED lines=35> */
[--C-:B--2---:R-:W-:Y:S02]  /*0910*/  IADD3 R24, P0, P1, R13, R24, R6.reuse ;  /* 0x000000180d187210 */ /* 0x104fe4000791e006 */
[----:B------:R-:W-:Y:S02]  /*0920*/  SHF.R.S32.HI R6, RZ, 0x1f, R6 ;  /* 0x0000001fff067819 */ /* 0x000fe40000011406 */
[----:B------:R-:W-:-:S04]  /*0930*/  SHF.R.S32.HI R13, RZ, 0x1f, R13 ;  /* 0x0000001fff0d7819 */ /* 0x000fc8000001140d */
[----:B------:R-:W-:Y:S02]  /*0940*/  IADD3.X R6, PT, PT, R13, R4, R6, P0, P1 ;  /* 0x000000040d067210 */ /* 0x000fe400007e2406 */
[--C-:B---3--:R-:W-:Y:S02]  /*0950*/  IADD3 R24, P0, P1, R0, R24, R11.reuse ;  /* 0x0000001800187210 */ /* 0x108fe4000791e00b */
[----:B------:R-:W-:Y:S02]  /*0960*/  SHF.R.S32.HI R4, RZ, 0x1f, R11 ;  /* 0x0000001fff047819 */ /* 0x000fe4000001140b */
[----:B------:R-:W-:Y:S01]  /*0970*/  SHF.R.S32.HI R13, RZ, 0x1f, R0 ;  /* 0x0000001fff0d7819 */ /* 0x000fe20000011400 */
[----:B------:R-:W2:Y:S04]  /*0980*/  LDG.E R11, desc[UR6][R2.64+0xc8] ;  /* 0x0000c806020b7981 */ /* 0x000ea8000c1e1900 */
[----:B------:R-:W2:Y:S01]  /*0990*/  LDG.E R0, desc[UR6][R2.64+0xcc] ;  /* 0x0000cc0602007981 */ /* 0x000ea2000c1e1900 */
[----:B------:R-:W-:-:S02]  /*09a0*/  IADD3.X R6, PT, PT, R13, R6, R4, P0, P1 ;  /* 0x000000060d067210 */ /* 0x000fc400007e2404 */
[--C-:B----4-:R-:W-:Y:S01]  /*09b0*/  IADD3 R24, P0, P1, R5, R24, R12.reuse ;  /* 0x0000001805187210 */ /* 0x110fe2000791e00c */
[----:B------:R-:W3:Y:S01]  /*09c0*/  LDG.E R4, desc[UR6][R2.64+0xd4] ;  /* 0x0000d40602047981 */ /* 0x000ee2000c1e1900 */
[----:B------:R-:W-:Y:S02]  /*09d0*/  SHF.R.S32.HI R13, RZ, 0x1f, R5 ;  /* 0x0000001fff0d7819 */ /* 0x000fe40000011405 */
[----:B------:R-:W-:Y:S01]  /*09e0*/  SHF.R.S32.HI R12, RZ, 0x1f, R12 ;  /* 0x0000001fff0c7819 */ /* 0x000fe2000001140c */
[----:B------:R-:W3:Y:S03]  /*09f0*/  LDG.E R5, desc[UR6][R2.64+0xd0] ;  /* 0x0000d00602057981 */ /* 0x000ee6000c1e1900 */
[----:B------:R-:W-:Y:S02]  /*0a00*/  IADD3.X R12, PT, PT, R13, R6, R12, P0, P1 ;  /* 0x000000060d0c7210 */ /* 0x000fe400007e240c */
[----:B------:R-:W-:Y:S01]  /*0a10*/  IADD3 R24, P0, P1, R9, R24, R8 ;  /* 0x0000001809187210 */ /* 0x000fe2000791e008 */
[----:B------:R-:W4:Y:S01]  /*0a20*/  LDG.E R6, desc[UR6][R2.64+0xd8] ;  /* 0x0000d80602067981 */ /* 0x000f22000c1e1900 */
[----:B------:R-:W-:-:S02]  /*0a30*/  SHF.R.S32.HI R13, RZ, 0x1f, R9 ;  /* 0x0000001fff0d7819 */ /* 0x000fc40000011409 */
[----:B------:R-:W-:Y:S01]  /*0a40*/  SHF.R.S32.HI R8, RZ, 0x1f, R8 ;  /* 0x0000001fff087819 */ /* 0x000fe20000011408 */
[----:B------:R-:W4:Y:S03]  /*0a50*/  LDG.E R9, desc[UR6][R2.64+0xdc] ;  /* 0x0000dc0602097981 */ /* 0x000f26000c1e1900 */
[----:B------:R-:W-:Y:S02]  /*0a60*/  IADD3.X R15, PT, PT, R13, R12, R8, P0, P1 ;  /* 0x0000000c0d0f7210 */ /* 0x000fe400007e2408 */
[--C-:B------:R-:W-:Y:S01]  /*0a70*/  IADD3 R24, P0, P1, R10, R24, R7.reuse ;  /* 0x000000180a187210 */ /* 0x100fe2000791e007 */
[----:B------:R-:W4:Y:S01]  /*0a80*/  LDG.E R8, desc[UR6][R2.64+0xe4] ;  /* 0x0000e40602087981 */ /* 0x000f22000c1e1900 */
[----:B------:R-:W-:Y:S02]  /*0a90*/  SHF.R.S32.HI R12, RZ, 0x1f, R7 ;  /* 0x0000001fff0c7819 */ /* 0x000fe40000011407 */
[----:B------:R-:W-:Y:S01]  /*0aa0*/  SHF.R.S32.HI R13, RZ, 0x1f, R10 ;  /* 0x0000001fff0d7819 */ /* 0x000fe2000001140a */
[----:B------:R-:W4:Y:S03]  /*0ab0*/  LDG.E R7, desc[UR6][R2.64+0xe0] ;  /* 0x0000e00602077981 */ /* 0x000f26000c1e1900 */
[----:B------:R-:W-:-:S02]  /*0ac0*/  IADD3.X R10, PT, PT, R13, R15, R12, P0, P1 ;  /* 0x0000000f0d0a7210 */ /* 0x000fc400007e240c */
[--C-:B------:R-:W-:Y:S01]  /*0ad0*/  IADD3 R24, P0, P1, R25, R24, R22.reuse ;  /* 0x0000001819187210 */ /* 0x100fe2000791e016 */
[----:B------:R-:W4:Y:S01]  /*0ae0*/  LDG.E R12, desc[UR6][R2.64+0xe8] ;  /* 0x0000e806020c7981 */ /* 0x000f22000c1e1900 */
[----:B------:R-:W-:Y:S02]  /*0af0*/  SHF.R.S32.HI R22, RZ, 0x1f, R22 ;  /* 0x0000001fff167819 */ /* 0x000fe40000011416 */
[----:B------:R-:W-:Y:S01]  /*0b00*/  SHF.R.S32.HI R25, RZ, 0x1f, R25 ;  /* 0x0000001fff197819 */ /* 0x000fe20000011419 */
[----:B------:R-:W4:Y:S01]  /*0b10*/  LDG.E R13, desc[UR6][R2.64+0xec] ;  /* 0x0000ec06020d7981 */ /* 0x000f22000c1e1900 */
[----:B-----5:R-:W-:Y:S02]  /*0b20*/  SHF.R.S32.HI R15, RZ, 0x1f, R23 ;  /* 0x0000001fff0f7819 */ /* 0x020fe40000011417 */
[----:B------:R-:W-:Y:S02]  /*0b30*/  IADD3.X R22, PT, PT, R25, R10, R22, P0, P1 ;  /* 0x0000000a19167210 */ /* 0x000fe400007e2416 */
[--C-:B------:R-:W-:Y:S01]  /*0b40*/  IADD3 R24, P0, P1, R23, R24, R20.reuse ;  /* 0x0000001817187210 */ /* 0x100fe2000791e014 */
[----:B------:R-:W5:Y:S01]  /*0b50*/  LDG.E R10, desc[UR6][R2.64+0xf0] ;  /* 0x0000f006020a7981 */ /* 0x000f62000c1e1900 */
[----:B------:R-:W-:-:S03]  /*0b60*/  SHF.R.S32.HI R20, RZ, 0x1f, R20 ;  /* 0x0000001fff147819 */ /* 0x000fc60000011414 */
[----:B------:R-:W5:Y:S01]  /*0b70*/  LDG.E R23, desc[UR6][R2.64+0xf4] ;  /* 0x0000f40602177981 */ /* 0x000f62000c1e1900 */
        /* <DEDUP_REMOVED lines=11> */
[----:B------:R-:W-:Y:S01]  /*0c30*/  SHF.R.S32.HI R25, RZ, 0x1f, R19 ;  /* 0x0000001fff197819 */ /* 0x000fe20000011413 */
[----:B------:R-:W5:Y:S04]  /*0c40*/  LDG.E R16, desc[UR6][R2.64+0x108] ;  /* 0x0001080602107981 */ /* 0x000f68000c1e1900 */
[----:B------:R-:W5:Y:S01]  /*0c50*/  LDG.E R19, desc[UR6][R2.64+0x10c] ;  /* 0x00010c0602137981 */ /* 0x000f62000c1e1900 */
[----:B------:R-:W-:-:S02]  /*0c60*/  IADD3.X R26, PT, PT, R25, R26, R22, P0, P1 ;  /* 0x0000001a191a7210 */ /* 0x000fc400007e2416 */
[--C-:B------:R-:W-:Y:S01]  /*0c70*/  IADD3 R24, P0, P1, R14, R24, R17.reuse ;  /* 0x000000180e187210 */ /* 0x100fe2000791e011 */
[----:B------:R-:W5:Y:S01]  /*0c80*/  LDG.E R22, desc[UR6][R2.64+0x110] ;  /* 0x0001100602167981 */ /* 0x000f62000c1e1900 */
[----:B------:R-:W-:Y:S02]  /*0c90*/  SHF.R.S32.HI R17, RZ, 0x1f, R17 ;  /* 0x0000001fff117819 */ /* 0x000fe40000011411 */
[----:B------:R-:W-:Y:S01]  /*0ca0*/  SHF.R.S32.HI R14, RZ, 0x1f, R14 ;  /* 0x0000001fff0e7819 */ /* 0x000fe2000001140e */
[----:B------:R-:W5:Y:S03]  /*0cb0*/  LDG.E R25, desc[UR6][R2.64+0x114] ;  /* 0x0001140602197981 */ /* 0x000f66000c1e1900 */
[----:B------:R-:W-:Y:S02]  /*0cc0*/  IADD3.X R26, PT, PT, R14, R26, R17, P0, P1 ;  /* 0x0000001a0e1a7210 */ /* 0x000fe400007e2411 */
[----:B------:R-:W5:Y:S04]  /*0cd0*/  LDG.E R14, desc[UR6][R2.64+0x118] ;  /* 0x00011806020e7981 */ /* 0x000f68000c1e1900 */
[----:B------:R-:W5:Y:S01]  /*0ce0*/  LDG.E R17, desc[UR6][R2.64+0x11c] ;  /* 0x00011c0602117981 */ /* 0x000f62000c1e1900 */
[----:B------:R-:W-:-:S04]  /*0cf0*/  UIADD3 UR4, UPT, UPT, UR4, 0x50, URZ ;  /* 0x0000005004047890 */ /* 0x000fc8000fffe0ff */
[----:B------:R-:W-:Y:S01]  /*0d00*/  UISETP.NE.AND UP0, UPT, UR4, 0x2710, UPT ;  /* 0x000027100400788c */ /* 0x000fe2000bf05270 */
[--C-:B--2---:R-:W-:Y:S02]  /*0d10*/  IADD3 R24, P0, P1, R0, R24, R11.reuse ;  /* 0x0000001800187210 */ /* 0x104fe4000791e00b */
[----:B------:R-:W-:Y:S02]  /*0d20*/  SHF.R.S32.HI R11, RZ, 0x1f, R11 ;  /* 0x0000001fff0b7819 */ /* 0x000fe4000001140b */
[----:B------:R-:W-:-:S04]  /*0d30*/  SHF.R.S32.HI R0, RZ, 0x1f, R0 ;  /* 0x0000001fff007819 */ /* 0x000fc80000011400 */
[----:B------:R-:W-:Y:S02]  /*0d40*/  IADD3.X R11, PT, PT, R0, R26, R11, P0, P1 ;  /* 0x0000001a000b7210 */ /* 0x000fe400007e240b */
[--C-:B---3--:R-:W-:Y:S02]  /*0d50*/  IADD3 R0, P0, P1, R4, R24, R5.reuse ;  /* 0x0000001804007210 */ /* 0x108fe4000791e005 */
[----:B------:R-:W-:Y:S02]  /*0d60*/  SHF.R.S32.HI R5, RZ, 0x1f, R5 ;  /* 0x0000001fff057819 */ /* 0x000fe40000011405 */
[----:B------:R-:W-:-:S04]  /*0d70*/  SHF.R.S32.HI R4, RZ, 0x1f, R4 ;  /* 0x0000001fff047819 */ /* 0x000fc80000011404 */
[----:B------:R-:W-:Y:S02]  /*0d80*/  IADD3.X R4, PT, PT, R4, R11, R5, P0, P1 ;  /* 0x0000000b04047210 */ /* 0x000fe400007e2405 */
[--C-:B----4-:R-:W-:Y:S02]  /*0d90*/  IADD3 R0, P0, P1, R9, R0, R6.reuse ;  /* 0x0000000009007210 */ /* 0x110fe4000791e006 */
[----:B------:R-:W-:Y:S02]  /*0da0*/  SHF.R.S32.HI R6, RZ, 0x1f, R6 ;  /* 0x0000001fff067819 */ /* 0x000fe40000011406 */
[----:B------:R-:W-:-:S04]  /*0db0*/  SHF.R.S32.HI R9, RZ, 0x1f, R9 ;  /* 0x0000001fff097819 */ /* 0x000fc80000011409 */
[----:B------:R-:W-:Y:S02]  /*0dc0*/  IADD3.X R6, PT, PT, R9, R4, R6, P0, P1 ;  /* 0x0000000409067210 */ /* 0x000fe400007e2406 */
[--C-:B------:R-:W-:Y:S02]  /*0dd0*/  IADD3 R0, P0, P1, R8, R0, R7.reuse ;  /* 0x0000000008007210 */ /* 0x100fe4000791e007 */
[----:B------:R-:W-:Y:S02]  /*0de0*/  SHF.R.S32.HI R7, RZ, 0x1f, R7 ;  /* 0x0000001fff077819 */ /* 0x000fe40000011407 */
[----:B------:R-:W-:-:S04]  /*0df0*/  SHF.R.S32.HI R8, RZ, 0x1f, R8 ;  /* 0x0000001fff087819 */ /* 0x000fc80000011408 */
[----:B------:R-:W-:Y:S02]  /*0e00*/  IADD3.X R6, PT, PT, R8, R6, R7, P0, P1 ;  /* 0x0000000608067210 */ /* 0x000fe400007e2407 */
[--C-:B------:R-:W-:Y:S02]  /*0e10*/  IADD3 R0, P0, P1, R13, R0, R12.reuse ;  /* 0x000000000d007210 */ /* 0x100fe4000791e00c */
[----:B------:R-:W-:Y:S02]  /*0e20*/  SHF.R.S32.HI R12, RZ, 0x1f, R12 ;  /* 0x0000001fff0c7819 */ /* 0x000fe4000001140c */
[----:B------:R-:W-:-:S04]  /*0e30*/  SHF.R.S32.HI R13, RZ, 0x1f, R13 ;  /* 0x0000001fff0d7819 */ /* 0x000fc8000001140d */
[----:B------:R-:W-:Y:S02]  /*0e40*/  IADD3.X R12, PT, PT, R13, R6, R12, P0, P1 ;  /* 0x000000060d0c7210 */ /* 0x000fe400007e240c */
[--C-:B-----5:R-:W-:Y:S02]  /*0e50*/  IADD3 R0, P0, P1, R23, R0, R10.reuse ;  /* 0x0000000017007210 */ /* 0x120fe4000791e00a */
        /* <DEDUP_REMOVED lines=17> */
[----:B------:R-:W-:Y:S02]  /*0f70*/  SHF.R.S32.HI R25, RZ, 0x1f, R25 ;  /* 0x0000001fff197819 */ /* 0x000fe40000011419 */
[----:B------:R-:W-:Y:S02]  /*0f80*/  IADD3 R4, P2, PT, R2, 0x140, RZ ;  /* 0x0000014002047810 */ /* 0x000fe40007f5e0ff */
[----:B------:R-:W-:-:S02]  /*0f90*/  IADD3.X R22, PT, PT, R25, R16, R22, P0, P1 ;  /* 0x0000001019167210 */ /* 0x000fc400007e2416 */
[--C-:B------:R-:W-:Y:S02]  /*0fa0*/  IADD3 R0, P0, P1, R17, R0, R14.reuse ;  /* 0x0000000011007210 */ /* 0x100fe4000791e00e */
[----:B------:R-:W-:Y:S02]  /*0fb0*/  SHF.R.S32.HI R9, RZ, 0x1f, R14 ;  /* 0x0000001fff097819 */ /* 0x000fe4000001140e */
[----:B------:R-:W-:Y:S01]  /*0fc0*/  SHF.R.S32.HI R2, RZ, 0x1f, R17 ;  /* 0x0000001fff027819 */ /* 0x000fe20000011411 */
[----:B------:R-:W-:-:S03]  /*0fd0*/  IMAD.X R3, RZ, RZ, R3, P2 ;  /* 0x000000ffff037224 */ /* 0x000fc600010e0603 */
[----:B------:R-:W-:Y:S01]  /*0fe0*/  IADD3.X R9, PT, PT, R2, R22, R9, P0, P1 ;  /* 0x0000001602097210 */ /* 0x000fe200007e2409 */
[----:B------:R-:W-:Y:S06]  /*0ff0*/  BRA.U UP0, `(.L_x_0) ;  /* 0xfffffff100287547 */ /* 0x000fec000b83ffff */
[----:B------:R-:W0:Y:S01]  /*1000*/  LDC.64 R2, c[0x0][0x388] ;  /* 0x0000e200ff027b82 */ /* 0x000e220000000a00 */
[----:B------:R-:W-:-:S05]  /*1010*/  IMAD.MOV.U32 R8, RZ, RZ, R0 ;  /* 0x000000ffff087224 */ /* 0x000fca00078e0000 */
[----:B0-----:R-:W-:Y:S01]  /*1020*/  STG.E.64 desc[UR6][R2.64], R8 ;  /* 0x0000000802007986 */ /* 0x001fe2000c101b06 */
[----:B------:R-:W-:Y:S05]  /*1030*/  EXIT ;  /* 0x000000000000794d */ /* 0x000fea0003800000 */
.L_x_1:
[----:B------:R-:W-:-:S00]  /*1040*/  BRA `(.L_x_1) ;  /* 0xfffffffc00fc7947 */ /* 0x000fc0000383ffff */
[----:B------:R-:W-:-:S00]  /*1050*/  NOP ;  /* 0x0000000000007918 */ /* 0x000fc00000000000 */
        /* <DEDUP_REMOVED lines=10> */
.L_x_15:


//--------------------- .text._Z15fill_dart_countPi --------------------------
	.section	.text._Z15fill_dart_countPi,"ax",@progbits
	.align	128
        .global         _Z15fill_dart_countPi
        .type           _Z15fill_dart_countPi,@function
        .size           _Z15fill_dart_countPi,(.L_x_16 - _Z15fill_dart_countPi)
        .other          _Z15fill_dart_countPi,@"STO_CUDA_ENTRY STV_DEFAULT"
_Z15fill_dart_countPi:
.text._Z15fill_dart_countPi:
[----:B------:R-:W0:Y:S01]  /*0000*/  LDC R1, c[0x0][0x37c] ;  /* 0x0000df00ff017b82 */ /* 0x000e220000000800 */
[----:B------:R-:W1:Y:S01]  /*0010*/  S2R R10, SR_CTAID.X ;  /* 0x00000000000a7919 */ /* 0x000e620000002500 */
[----:B------:R-:W1:Y:S01]  /*0020*/  LDCU UR4, c[0x0][0x360] ;  /* 0x00006c00ff0477ac */ /* 0x000e620008000800 */
[----:B0-----:R-:W-:Y:S01]  /*0030*/  VIADD R1, R1, 0xffffffd0 ;  /* 0xffffffd001017836 */ /* 0x001fe20000000000 */
[----:B------:R-:W1:Y:S01]  /*0040*/  S2R R3, SR_TID.X ;  /* 0x0000000000037919 */ /* 0x000e620000002100 */
[----:B------:R-:W0:Y:S01]  /*0050*/  LDCU.64 UR6, c[0x0][0x358] ;  /* 0x00006b00ff0677ac */ /* 0x000e220008000a00 */
[----:B-1----:R-:W-:Y:S01]  /*0060*/  IMAD R12, R10, UR4, R3 ;  /* 0x000000040a0c7c24 */ /* 0x002fe2000f8e0203 */
[----:B------:R-:W-:-:S06]  /*0070*/  CS2R R2, SR_CLOCKLO ;  /* 0x0000000000027805 */ /* 0x000fcc0000015000 */
[----:B------:R-:W-:Y:S01]  /*0080*/  LOP3.LUT R0, R2, 0xaad26b49, RZ, 0x3c, !PT ;  /* 0xaad26b4902007812 */ /* 0x000fe200078e3cff */
[----:B------:R-:W-:Y:S01]  /*0090*/  BSSY.RECONVERGENT B0, `(.L_x_2) ;  /* 0x0000260000007945 */ /* 0x000fe20003800200 */
[----:B------:R-:W-:Y:S02]  /*00a0*/  LOP3.LUT R2, R3, 0xf7dcefdd, RZ, 0x3c, !PT ;  /* 0xf7dcefdd03027812 */ /* 0x000fe400078e3cff */
[----:B------:R-:W-:Y:S01]  /*00b0*/  ISETP.NE.AND P0, PT, R12, RZ, PT ;  /* 0x000000ff0c00720c */ /* 0x000fe20003f05270 */
[----:B------:R-:W-:Y:S02]  /*00c0*/  IMAD R0, R0, 0x4182bed5, RZ ;  /* 0x4182bed500007824 */ /* 0x000fe400078e02ff */
[----:B------:R-:W-:Y:S02]  /*00d0*/  IMAD R3, R2, -0x658354e5, RZ ;  /* 0x9a7cab1b02037824 */ /* 0x000fe400078e02ff */
[C---:B------:R-:W-:Y:S01]  /*00e0*/  VIADD R5, R0.reuse, 0x583f19 ;  /* 0x00583f1900057836 */ /* 0x040fe20000000000 */
[C---:B------:R-:W-:Y:S01]  /*00f0*/  LOP3.LUT R6, R0.reuse, 0x159a55e5, RZ, 0x3c, !PT ;  /* 0x159a55e500067812 */ /* 0x040fe200078e3cff */
[----:B------:R-:W-:Y:S01]  /*0100*/  VIADD R7, R3, 0x1f123bb5 ;  /* 0x1f123bb503077836 */ /* 0x000fe20000000000 */
[----:B------:R-:W-:-:S02]  /*0110*/  IADD3 R2, PT, PT, R0, 0x64f0c9, R3 ;  /* 0x0064f0c900027810 */ /* 0x000fc40007ffe003 */
[----:B------:R-:W-:Y:S01]  /*0120*/  LOP3.LUT R4, R3, 0x5491333, RZ, 0x3c, !PT ;  /* 0x0549133303047812 */ /* 0x000fe200078e3cff */
[----:B------:R-:W-:Y:S01]  /*0130*/  VIADD R3, R0, 0x75bcd15 ;  /* 0x075bcd1500037836 */ /* 0x000fe20000000000 */
[----:B------:R1:W-:Y:S04]  /*0140*/  STL.64 [R1+0x8], R6 ;  /* 0x0000080601007387 */ /* 0x0003e80000100a00 */
[----:B------:R1:W-:Y:S04]  /*0150*/  STL.64 [R1], R2 ;  /* 0x0000000201007387 */ /* 0x0003e80000100a00 */
[----:B------:R1:W-:Y:S01]  /*0160*/  STL.64 [R1+0x10], R4 ;  /* 0x0000100401007387 */ /* 0x0003e20000100a00 */
[----:B0-----:R-:W-:Y:S05]  /*0170*/  @!P0 BRA `(.L_x_3) ;  /* 0x0000002400448947 */ /* 0x001fea0003800000 */
[----:B------:R-:W-:Y:S01]  /*0180*/  SHF.R.S32.HI R13, RZ, 0x1f, R12 ;  /* 0x0000001fff0d7819 */ /* 0x000fe2000001140c */
[----:B------:R-:W-:-:S07]  /*0190*/  IMAD.MOV.U32 R11, RZ, RZ, RZ ;  /* 0x000000ffff0b7224 */ /* 0x000fce00078e00ff */
.L_x_12:
[----:B------:R-:W-:Y:S01]  /*01a0*/  LOP3.LUT R0, R12, 0x3, RZ, 0xc0, !PT ;  /* 0x000000030c007812 */ /* 0x000fe200078ec0ff */
[----:B------:R-:W-:Y:S03]  /*01b0*/  BSSY.RECONVERGENT B1, `(.L_x_4) ;  /* 0x0000247000017945 */ /* 0x000fe60003800200 */
[----:B------:R-:W-:-:S04]  /*01c0*/  ISETP.NE.U32.AND P0, PT, R0, RZ, PT ;  /* 0x000000ff0000720c */ /* 0x000fc80003f05070 */
[----:B------:R-:W-:-:S13]  /*01d0*/  ISETP.NE.AND.EX P0, PT, RZ, RZ, PT, P0 ;  /* 0x000000ffff00720c */ /* 0x000fda0003f05300 */
[----:B0-----:R-:W-:Y:S05]  /*01e0*/  @!P0 BRA `(.L_x_5) ;  /* 0x00000024000c8947 */ /* 0x001fea0003800000 */
[----:B------:R-:W0:Y:S01]  /*01f0*/  LDC.64 R8, c[0x4][RZ] ;  /* 0x01000000ff087b82 */ /* 0x000e220000000a00 */
[----:B------:R-:W-:Y:S01]  /*0200*/  IMAD.MOV.U32 R0, RZ, RZ, RZ ;  /* 0x000000ffff007224 */ /* 0x000fe200078e00ff */
[----:B-1----:R-:W-:Y:S02]  /*0210*/  CS2R R4, SRZ ;  /* 0x0000000000047805 */ /* 0x002fe4000001ff00 */
[----:B------:R-:W-:Y:S01]  /*0220*/  CS2R R6, SRZ ;  /* 0x0000000000067805 */ /* 0x000fe2000001ff00 */
[----:B------:R-:W-:Y:S02]  /*0230*/  IMAD.MOV.U32 R3, RZ, RZ, RZ ;  /* 0x000000ffff037224 */ /* 0x000fe400078e00ff */
[----:B0-----:R-:W-:-:S07]  /*0240*/  IMAD.WIDE.U32 R8, R11, 0xc80, R8 ;  /* 0x00000c800b087825 */ /* 0x001fce00078e0008 */
.L_x_7:
[----:B------:R-:W-:-:S06]  /*0250*/  IMAD R16, R0, 0x4, R1 ;  /* 0x0000000400107824 */ /* 0x000fcc00078e0201 */
[----:B------:R-:W5:Y:S01]  /*0260*/  LDL R16, [R16+0x4] ;  /* 0x0000040010107983 */ /* 0x000f620000100800 */
[----:B------:R-:W-:-:S05]  /*0270*/  UMOV UR4, URZ ;  /* 0x000000ff00047c82 */ /* 0x000fca0008000000 */
.L_x_6:
[----:B-----5:R-:W-:Y:S01]  /*0280*/  SHF.R.U32.HI R21, RZ, UR4, R16 ;  /* 0x00000004ff157c19 */ /* 0x020fe20008011610 */
[----:B------:R-:W-:-:S03]  /*0290*/  IMAD.SHL.U32 R14, R0, 0x20, RZ ;  /* 0x00000020000e7824 */ /* 0x000fc600078e00ff */
[----:B------:R-:W-:Y:S01]  /*02a0*/  LOP3.LUT R15, R21, 0x1, RZ, 0xc0, !PT ;  /* 0x00000001150f7812 */ /* 0x000fe200078ec0ff */
[----:B------:R-:W-:-:S03]  /*02b0*/  VIADD R14, R14, UR4 ;  /* 0x000000040e0e7c36 */ /* 0x000fc60008000000 */
[----:B------:R-:W-:Y:S01]  /*02c0*/  ISETP.NE.U32.AND P0, PT, R15, 0x1, PT ;  /* 0x000000010f00780c */ /* 0x000fe20003f05070 */
[----:B------:R-:W-:-:S03]  /*02d0*/  IMAD R15, R14, 0x5, RZ ;  /* 0x000000050e0f7824 */ /* 0x000fc600078e02ff */
[----:B------:R-:W-:Y:S01]  /*02e0*/  R2P PR, R21, 0x7e ;  /* 0x0000007e15007804 */ /* 0x000fe20000000000 */
[----:B------:R-:W-:-:S08]  /*02f0*/  IMAD.WIDE.U32 R14, R15, 0x4, R8 ;  /* 0x000000040f0e7825 */ /* 0x000fd000078e0008 */
[----:B------:R-:W2:Y:S04]  /*0300*/  @!P0 LDG.E R20, desc[UR6][R14.64+0x10] ;  /* 0x000010060e148981 */ /* 0x000ea8000c1e1900 */
[----:B------:R-:W3:Y:S04]  /*0310*/  @P1 LDG.E R22, desc[UR6][R14.64+0x24] ;  /* 0x000024060e161981 */ /* 0x000ee8000c1e1900 */
[----:B------:R-:W4:Y:S04]  /*0320*/  @P2 LDG.E R24, desc[UR6][R14.64+0x38] ;  /* 0x000038060e182981 */ /* 0x000f28000c1e1900 */
[----:B------:R-:W4:Y:S04]  /*0330*/  @P3 LDG.E R26, desc[UR6][R14.64+0x4c] ;  /* 0x00004c060e1a3981 */ /* 0x000f28000c1e1900 */
[----:B------:R-:W4:Y:S04]  /*0340*/  @P4 LDG.E R28, desc[UR6][R14.64+0x60] ;  /* 0x000060060e1c4981 */ /* 0x000f28000c1e1900 */
[----:B------:R-:W4:Y:S04]  /*0350*/  @!P0 LDG.E R18, desc[UR6][R14.64] ;  /* 0x000000060e128981 */ /* 0x000f28000c1e1900 */
[----:B------:R-:W4:Y:S04]  /*0360*/  @!P0 LDG.E R17, desc[UR6][R14.64+0x4] ;  /* 0x000004060e118981 */ /* 0x000f28000c1e1900 */
[----:B------:R-:W4:Y:S04]  /*0370*/  @P5 LDG.E R19, desc[UR6][R14.64+0x74] ;  /* 0x000074060e135981 */ /* 0x000f28000c1e1900 */
[----:B------:R-:W4:Y:S04]  /*0380*/  @P1 LDG.E R23, desc[UR6][R14.64+0x20] ;  /* 0x000020060e171981 */ /* 0x000f28000c1e1900 */
[----:B------:R-:W4:Y:S01]  /*0390*/  @P3 LDG.E R25, desc[UR6][R14.64+0x48] ;  /* 0x000048060e193981 */ /* 0x000f22000c1e1900 */
[----:B--2---:R-:W-:-:S03]  /*03a0*/  @!P0 LOP3.LUT R5, R5, R20, RZ, 0x3c, !PT ;  /* 0x0000001405058212 */ /* 0x004fc600078e3cff */
[----:B------:R-:W2:Y:S01]  /*03b0*/  @P1 LDG.E R20, desc[UR6][R14.64+0x14] ;  /* 0x000014060e141981 */ /* 0x000ea2000c1e1900 */
[----:B---3--:R-:W-:-:S03]  /*03c0*/  @P1 LOP3.LUT R5, R5, R22, RZ, 0x3c, !PT ;  /* 0x0000001605051212 */ /* 0x008fc600078e3cff */
[----:B------:R-:W3:Y:S01]  /*03d0*/  @P1 LDG.E R22, desc[UR6][R14.64+0x1c] ;  /* 0x00001c060e161981 */ /* 0x000ee2000c1e1900 */
[----:B----4-:R-:W-:-:S03]  /*03e0*/  @P2 LOP3.LUT R5, R5, R24, RZ, 0x3c, !PT ;  /* 0x0000001805052212 */ /* 0x010fc600078e3cff */
[----:B------:R-:W4:Y:S01]  /*03f0*/  @P2 LDG.E R24, desc[UR6][R14.64+0x28] ;  /* 0x000028060e182981 */ /* 0x000f22000c1e1900 */
[----:B------:R-:W-:-:S03]  /*0400*/  @P3 LOP3.LUT R5, R5, R26, RZ, 0x3c, !PT ;  /* 0x0000001a05053212 */ /* 0x000fc600078e3cff */
[----:B------:R-:W3:Y:S01]  /*0410*/  @P6 LDG.E R26, desc[UR6][R14.64+0x88] ;  /* 0x000088060e1a6981 */ /* 0x000ee2000c1e1900 */
[----:B------:R-:W-:Y:S02]  /*0420*/  @P4 LOP3.LUT R5, R5, R28, RZ, 0x3c, !PT ;  /* 0x0000001c05054212 */ /* 0x000fe400078e3cff */
[----:B------:R-:W-:Y:S02]  /*0430*/  @!P0 LOP3.LUT R3, R3, R18, RZ, 0x3c, !PT ;  /* 0x0000001203038212 */ /* 0x000fe400078e3cff */
[----:B------:R-:W3:Y:S01]  /*0440*/  @!P0 LDG.E R18, desc[UR6][R14.64+0x8] ;  /* 0x000008060e128981 */ /* 0x000ee2000c1e1900 */
[----:B------:R-:W-:-:S03]  /*0450*/  @!P0 LOP3.LUT R6, R6, R17, RZ, 0x3c, !PT ;  /* 0x0000001106068212 */ /* 0x000fc600078e3cff */
[----:B------:R-:W3:Y:S01]  /*0460*/  @!P0 LDG.E R17, desc[UR6][R14.64+0xc] ;  /* 0x00000c060e118981 */ /* 0x000ee2000c1e1900 */
[----:B------:R-:W-:-:S03]  /*0470*/  @P5 LOP3.LUT R5, R5, R19, RZ, 0x3c, !PT ;  /* 0x0000001305055212 */ /* 0x000fc600078e3cff */
[----:B------:R-:W3:Y:S01]  /*0480*/  @P1 LDG.E R19, desc[UR6][R14.64+0x18] ;  /* 0x000018060e131981 */ /* 0x000ee2000c1e1900 */
[----:B--2---:R-:W-:-:S03]  /*0490*/  @P1 LOP3.LUT R3, R3, R20, RZ, 0x3c, !PT ;  /* 0x0000001403031212 */ /* 0x004fc600078e3cff */
[----:B------:R-:W2:Y:S01]  /*04a0*/  @P3 LDG.E R20, desc[UR6][R14.64+0x3c] ;  /* 0x00003c060e143981 */ /* 0x000ea2000c1e1900 */
[----:B----4-:R-:W-:-:S03]  /*04b0*/  @P2 LOP3.LUT R3, R3, R24, RZ, 0x3c, !PT ;  /* 0x0000001803032212 */ /* 0x010fc600078e3cff */
[----:B------:R-:W4:Y:S01]  /*04c0*/  @P4 LDG.E R24, desc[UR6][R14.64+0x50] ;  /* 0x000050060e184981 */ /* 0x000f22000c1e1900 */
[----:B---3--:R-:W-:-:S03]  /*04d0*/  @!P0 LOP3.LUT R7, R7, R18, RZ, 0x3c, !PT ;  /* 0x0000001207078212 */ /* 0x008fc600078e3cff */
[----:B------:R-:W3:Y:S01]  /*04e0*/  @P2 LDG.E R18, desc[UR6][R14.64+0x30] ;  /* 0x000030060e122981 */ /* 0x000ee2000c1e1900 */
[----:B------:R-:W-:-:S03]  /*04f0*/  @!P0 LOP3.LUT R4, R4, R17, RZ, 0x3c, !PT ;  /* 0x0000001104048212 */ /* 0x000fc600078e3cff */
[----:B------:R-:W3:Y:S01]  /*0500*/  @P2 LDG.E R17, desc[UR6][R14.64+0x2c] ;  /* 0x00002c060e112981 */ /* 0x000ee2000c1e1900 */
[----:B------:R-:W-:-:S03]  /*0510*/  @P1 LOP3.LUT R6, R6, R19, RZ, 0x3c, !PT ;  /* 0x0000001306061212 */ /* 0x000fc600078e3cff */
[----:B------:R-:W3:Y:S01]  /*0520*/  @P2 LDG.E R19, desc[UR6][R14.64+0x34] ;  /* 0x000034060e132981 */ /* 0x000ee2000c1e1900 */
[----:B------:R-:W-:Y:S02]  /*0530*/  @P1 LOP3.LUT R7, R7, R22, RZ, 0x3c, !PT ;  /* 0x0000001607071212 */ /* 0x000fe400078e3cff */
[----:B------:R-:W-:Y:S01]  /*0540*/  @P1 LOP3.LUT R4, R4, R23, RZ, 0x3c, !PT ;  /* 0x0000001704041212 */ /* 0x000fe200078e3cff */
[----:B------:R-:W3:Y:S04]  /*0550*/  @P3 LDG.E R22, desc[UR6][R14.64+0x44] ;  /* 0x000044060e163981 */ /* 0x000ee8000c1e1900 */
[----:B------:R-:W3:Y:S01]  /*0560*/  @P3 LDG.E R23, desc[UR6][R14.64+0x40] ;  /* 0x000040060e173981 */ /* 0x000ee2000c1e1900 */
[----:B--2---:R-:W-:-:S03]  /*0570*/  @P3 LOP3.LUT R3, R3, R20, RZ, 0x3c, !PT ;  /* 0x0000001403033212 */ /* 0x004fc600078e3cff */
[----:B------:R-:W2:Y:S01]  /*0580*/  @P5 LDG.E R20, desc[UR6][R14.64+0x64] ;  /* 0x000064060e145981 */ /* 0x000ea2000c1e1900 */
[----:B----4-:R-:W-:-:S03]  /*0590*/  @P4 LOP3.LUT R3, R3, R24, RZ, 0x3c, !PT ;  /* 0x0000001803034212 */ /* 0x010fc600078e3cff */
[----:B------:R-:W4:Y:S01]  /*05a0*/  @P6 LDG.E R24, desc[UR6][R14.64+0x78] ;  /* 0x000078060e186981 */ /* 0x000f22000c1e1900 */
[----:B---3--:R-:W-:-:S03]  /*05b0*/  @P2 LOP3.LUT R7, R7, R18, RZ, 0x3c, !PT ;  /* 0x0000001207072212 */ /* 0x008fc600078e3cff */
[----:B------:R-:W3:Y:S01]  /*05c0*/  @P4 LDG.E R18, desc[UR6][R14.64+0x58] ;  /* 0x000058060e124981 */ /* 0x000ee2000c1e1900 */
[----:B------:R-:W-:-:S03]  /*05d0*/  @P2 LOP3.LUT R6, R6, R17, RZ, 0x3c, !PT ;  /* 0x0000001106062212 */ /* 0x000fc600078e3cff */
[----:B------:R-:W3:Y:S01]  /*05e0*/  @P4 LDG.E R17, desc[UR6][R14.64+0x54] ;  /* 0x000054060e114981 */ /* 0x000ee2000c1e1900 */
[----:B------:R-:W-:-:S03]  /*05f0*/  @P2 LOP3.LUT R4, R4, R19, RZ, 0x3c, !PT ;  /* 0x0000001304042212 */ /* 0x000fc600078e3cff */
[----:B------:R-:W3:Y:S01]  /*0600*/  @P4 LDG.E R19, desc[UR6][R14.64+0x5c] ;  /* 0x00005c060e134981 */ /* 0x000ee2000c1e1900 */
[----:B------:R-:W-:Y:S02]  /*0610*/  @P3 LOP3.LUT R7, R7, R22, RZ, 0x3c, !PT ;  /* 0x0000001607073212 */ /* 0x000fe400078e3cff */
[----:B------:R-:W-:Y:S01]  /*0620*/  @P3 LOP3.LUT R4, R4, R25, RZ, 0x3c, !PT ;  /* 0x0000001904043212 */ /* 0x000fe200078e3cff */
[----:B------:R-:W3:Y:S01]  /*0630*/  @P5 LDG.E R22, desc[UR6][R14.64+0x6c] ;  /* 0x00006c060e165981 */ /* 0x000ee2000c1e1900 */
[----:B------:R-:W-:-:S03]  /*0640*/  @P3 LOP3.LUT R6, R6, R23, RZ, 0x3c, !PT ;  /* 0x0000001706063212 */ /* 0x000fc600078e3cff */
[----:B------:R-:W3:Y:S04]  /*0650*/  @P5 LDG.E R23, desc[UR6][R14.64+0x68] ;  /* 0x000068060e175981 */ /* 0x000ee8000c1e1900 */
[----:B------:R-:W3:Y:S01]  /*0660*/  @P5 LDG.E R25, desc[UR6][R14.64+0x70] ;  /* 0x000070060e195981 */ /* 0x000ee2000c1e1900 */
[----:B------:R-:W-:Y:S02]  /*0670*/  LOP3.LUT P0, RZ, R21, 0x80, RZ, 0xc0, !PT ;  /* 0x0000008015ff7812 */ /* 0x000fe4000780c0ff */
[----:B--2---:R-:W-:-:S11]  /*0680*/  @P5 LOP3.LUT R3, R3, R20, RZ, 0x3c, !PT ;  /* 0x0000001403035212 */ /* 0x004fd600078e3cff */
        /* <DEDUP_REMOVED lines=15> */
[----:B------:R-:W-:Y:S02]  /*0780*/  @P6 LOP3.LUT R5, R5, R26, RZ, 0x3c, !PT ;  /* 0x0000001a05056212 */ /* 0x000fe400078e3cff */
[----:B--2---:R-:W-:Y:S02]  /*0790*/  @P0 LOP3.LUT R3, R3, R20, RZ, 0x3c, !PT ;  /* 0x0000001403030212 */ /* 0x004fe400078e3cff */
[----:B----4-:R-:W-:Y:S02]  /*07a0*/  @P0 LOP3.LUT R5, R5, R24, RZ, 0x3c, !PT ;  /* 0x0000001805050212 */ /* 0x010fe400078e3cff */
[----:B---3--:R-:W-:Y:S02]  /*07b0*/  @P6 LOP3.LUT R7, R7, R18, RZ, 0x3c, !PT ;  /* 0x0000001207076212 */ /* 0x008fe400078e3cff */
[----:B------:R-:W-:Y:S02]  /*07c0*/  @P6 LOP3.LUT R6, R6, R17, RZ, 0x3c, !PT ;  /* 0x0000001106066212 */ /* 0x000fe400078e3cff */
[----:B------:R-:W-:-:S02]  /*07d0*/  @P6 LOP3.LUT R4, R4, R19, RZ, 0x3c, !PT ;  /* 0x0000001304046212 */ /* 0x000fc400078e3cff */
[----:B------:R-:W-:Y:S02]  /*07e0*/  @P0 LOP3.LUT R7, R7, R22, RZ, 0x3c, !PT ;  /* 0x0000001607070212 */ /* 0x000fe400078e3cff */
[----:B------:R-:W-:Y:S02]  /*07f0*/  @P0 LOP3.LUT R6, R6, R23, RZ, 0x3c, !PT ;  /* 0x0000001706060212 */ /* 0x000fe400078e3cff */
[----:B------:R-:W-:Y:S02]  /*0800*/  @P0 LOP3.LUT R4, R4, R25, RZ, 0x3c, !PT ;  /* 0x0000001904040212 */ /* 0x000fe400078e3cff */
[----:B------:R-:W-:-:S13]  /*0810*/  R2P PR, R21.B1, 0x7f ;  /* 0x0000007f15007804 */ /* 0x000fda0000001000 */
[----:B------:R-:W2:Y:S04]  /*0820*/  @P0 LDG.E R18, desc[UR6][R14.64+0xa0] ;  /* 0x0000a0060e120981 */ /* 0x000ea8000c1e1900 */
[----:B------:R-:W3:Y:S04]  /*0830*/  @P0 LDG.E R17, desc[UR6][R14.64+0xa4] ;  /* 0x0000a4060e110981 */ /* 0x000ee8000c1e1900 */
[----:B------:R-:W4:Y:S04]  /*0840*/  @P0 LDG.E R20, desc[UR6][R14.64+0xa8] ;  /* 0x0000a8060e140981 */ /* 0x000f28000c1e1900 */
[----:B------:R-:W4:Y:S04]  /*0850*/  @P0 LDG.E R19, desc[UR6][R14.64+0xac] ;  /* 0x0000ac060e130981 */ /* 0x000f28000c1e1900 */
[----:B------:R-:W4:Y:S04]  /*0860*/  @P0 LDG.E R22, desc[UR6][R14.64+0xb0] ;  /* 0x0000b0060e160981 */ /* 0x000f28000c1e1900 */
[----:B------:R-:W4:Y:S04]  /*0870*/  @P1 LDG.E R24, desc[UR6][R14.64+0xb4] ;  /* 0x0000b4060e181981 */ /* 0x000f28000c1e1900 */
[----:B------:R-:W4:Y:S04]  /*0880*/  @P1 LDG.E R26, desc[UR6][R14.64+0xbc] ;  /* 0x0000bc060e1a1981 */ /* 0x000f28000c1e1900 */
[----:B------:R-:W4:Y:S04]  /*0890*/  @P1 LDG.E R23, desc[UR6][R14.64+0xb8] ;  /* 0x0000b8060e171981 */ /* 0x000f28000c1e1900 */
[----:B------:R-:W4:Y:S04]  /*08a0*/  @P1 LDG.E R28, desc[UR6][R14.64+0xc4] ;  /* 0x0000c4060e1c1981 */ /* 0x000f28000c1e1900 */
[----:B------:R-:W4:Y:S01]  /*08b0*/  @P1 LDG.E R25, desc[UR6][R14.64+0xc0] ;  /* 0x0000c0060e191981 */ /* 0x000f22000c1e1900 */
[----:B--2---:R-:W-:-:S03]  /*08c0*/  @P0 LOP3.LUT R3, R3, R18, RZ, 0x3c, !PT ;  /* 0x0000001203030212 */ /* 0x004fc600078e3cff */
[----:B------:R-:W2:Y:S01]  /*08d0*/  @P2 LDG.E R18, desc[UR6][R14.64+0xc8] ;  /* 0x0000c8060e122981 */ /* 0x000ea2000c1e1900 */
[----:B---3--:R-:W-:-:S03]  /*08e0*/  @P0 LOP3.LUT R6, R6, R17, RZ, 0x3c, !PT ;  /* 0x0000001106060212 */ /* 0x008fc600078e3cff */
[----:B------:R-:W3:Y:S01]  /*08f0*/  @P2 LDG.E R17, desc[UR6][R14.64+0xcc] ;  /* 0x0000cc060e112981 */ /* 0x000ee2000c1e1900 */
[----:B----4-:R-:W-:-:S03]  /*0900*/  @P0 LOP3.LUT R7, R7, R20, RZ, 0x3c, !PT ;  /* 0x0000001407070212 */ /* 0x010fc600078e3cff */
[----:B------:R-:W4:Y:S01]  /*0910*/  @P3 LDG.E R20, desc[UR6][R14.64+0xec] ;  /* 0x0000ec060e143981 */ /* 0x000f22000c1e1900 */
[----:B------:R-:W-:-:S03]  /*0920*/  @P0 LOP3.LUT R4, R4, R19, RZ, 0x3c, !PT ;  /* 0x0000001304040212 */ /* 0x000fc600078e3cff */
[----:B------:R-:W4:Y:S01]  /*0930*/  @P2 LDG.E R19, desc[UR6][R14.64+0xd4] ;  /* 0x0000d4060e132981 */ /* 0x000f22000c1e1900 */
[----:B------:R-:W-:Y:S02]  /*0940*/  @P0 LOP3.LUT R5, R5, R22, RZ, 0x3c, !PT ;  /* 0x0000001605050212 */ /* 0x000fe400078e3cff */
[----:B------:R-:W-:Y:S01]  /*0950*/  LOP3.LUT P0, RZ, R21, 0x8000, RZ, 0xc0, !PT ;  /* 0x0000800015ff7812 */ /* 0x000fe2000780c0ff */
[----:B------:R-:W4:Y:S01]  /*0960*/  @P2 LDG.E R22, desc[UR6][R14.64+0xd0] ;  /* 0x0000d0060e162981 */ /* 0x000f22000c1e1900 */
[----:B------:R-:W-:-:S03]  /*0970*/  @P1 LOP3.LUT R3, R3, R24, RZ, 0x3c, !PT ;  /* 0x0000001803031212 */ /* 0x000fc600078e3cff */
[----:B------:R-:W4:Y:S01]  /*0980*/  @P3 LDG.E R21, desc[UR6][R14.64+0xe0] ;  /* 0x0000e0060e153981 */ /* 0x000f22000c1e1900 */
[----:B------:R-:W-:-:S03]  /*0990*/  @P1 LOP3.LUT R7, R7, R26, RZ, 0x3c, !PT ;  /* 0x0000001a07071212 */ /* 0x000fc600078e3cff */
[----:B------:R-:W4:Y:S01]  /*09a0*/  @P2 LDG.E R24, desc[UR6][R14.64+0xd8] ;  /* 0x0000d8060e182981 */ /* 0x000f22000c1e1900 */
[----:B------:R-:W-:-:S03]  /*09b0*/  @P1 LOP3.LUT R6, R6, R23, RZ, 0x3c, !PT ;  /* 0x0000001706061212 */ /* 0x000fc600078e3cff */
[----:B------:R-:W4:Y:S01]  /*09c0*/  @P3 LDG.E R26, desc[UR6][R14.64+0xdc] ;  /* 0x0000dc060e1a3981 */ /* 0x000f22000c1e1900 */
[----:B------:R-:W-:-:S03]  /*09d0*/  @P1 LOP3.LUT R5, R5, R28, RZ, 0x3c, !PT ;  /* 0x0000001c05051212 */ /* 0x000fc600078e3cff */
[----:B------:R-:W4:Y:S04]  /*09e0*/  @P3 LDG.E R28, desc[UR6][R14.64+0xe4] ;  /* 0x0000e4060e1c3981 */ /* 0x000f28000c1e1900 */
[----:B------:R-:W4:Y:S01]  /*09f0*/  @P3 LDG.E R23, desc[UR6][R14.64+0xe8] ;  /* 0x0000e8060e173981 */ /* 0x000f22000c1e1900 */
[----:B--2---:R-:W-:-:S03]  /*0a00*/  @P2 LOP3.LUT R3, R3, R18, RZ, 0x3c, !PT ;  /* 0x0000001203032212 */ /* 0x004fc600078e3cff */
[----:B------:R-:W2:Y:S01]  /*0a10*/  @P4 LDG.E R18, desc[UR6][R14.64+0xf0] ;  /* 0x0000f0060e124981 */ /* 0x000ea2000c1e1900 */
[----:B---3--:R-:W-:Y:S02]  /*0a20*/  @P2 LOP3.LUT R6, R6, R17, RZ, 0x3c, !PT ;  /* 0x0000001106062212 */ /* 0x008fe400078e3cff */
[----:B------:R-:W-:Y:S01]  /*0a30*/  @P1 LOP3.LUT R4, R4, R25, RZ, 0x3c, !PT ;  /* 0x0000001904041212 */ /* 0x000fe200078e3cff */
[----:B------:R-:W3:Y:S03]  /*0a40*/  @P5 LDG.E R17, desc[UR6][R14.64+0x110] ;  /* 0x000110060e115981 */ /* 0x000ee6000c1e1900 */
[----:B----4-:R-:W-:Y:S02]  /*0a50*/  @P2 LOP3.LUT R4, R4, R19, RZ, 0x3c, !PT ;  /* 0x0000001304042212 */ /* 0x010fe400078e3cff */
[----:B------:R-:W4:Y:S01]  /*0a60*/  @P4 LDG.E R19, desc[UR6][R14.64+0xf4] ;  /* 0x0000f4060e134981 */ /* 0x000f22000c1e1900 */
        /* <DEDUP_REMOVED lines=12> */
[----:B--2---:R-:W-:-:S03]  /*0b30*/  @P4 LOP3.LUT R3, R3, R18, RZ, 0x3c, !PT ;  /* 0x0000001203034212 */ /* 0x004fc600078e3cff */
[----:B------:R-:W2:Y:S01]  /*0b40*/  @P5 LDG.E R18, desc[UR6][R14.64+0x114] ;  /* 0x000114060e125981 */ /* 0x000ea2000c1e1900 */
[----:B------:R-:W-:-:S03]  /*0b50*/  @P3 LOP3.LUT R5, R5, R20, RZ, 0x3c, !PT ;  /* 0x0000001405053212 */ /* 0x000fc600078e3cff */
[----:B------:R-:W2:Y:S01]  /*0b60*/  @P6 LDG.E R20, desc[UR6][R14.64+0x118] ;  /* 0x000118060e146981 */ /* 0x000ea2000c1e1900 */
[----:B----4-:R-:W-:-:S03]  /*0b70*/  @P4 LOP3.LUT R6, R6, R19, RZ, 0x3c, !PT ;  /* 0x0000001306064212 */ /* 0x010fc600078e3cff */
[----:B------:R-:W4:Y:S01]  /*0b80*/  @P6 LDG.E R19, desc[UR6][R14.64+0x11c] ;  /* 0x00011c060e136981 */ /* 0x000f22000c1e1900 */
[----:B---3--:R-:W-:-:S03]  /*0b90*/  @P4 LOP3.LUT R7, R7, R22, RZ, 0x3c, !PT ;  /* 0x0000001607074212 */ /* 0x008fc600078e3cff */
[----:B------:R-:W3:Y:S01]  /*0ba0*/  @P6 LDG.E R22, desc[UR6][R14.64+0x120] ;  /* 0x000120060e166981 */ /* 0x000ee2000c1e1900 */
[----:B------:R-:W-:-:S03]  /*0bb0*/  @P4 LOP3.LUT R4, R4, R21, RZ, 0x3c, !PT ;  /* 0x0000001504044212 */ /* 0x000fc600078e3cff */
[----:B------:R-:W3:Y:S01]  /*0bc0*/  @P0 LDG.E R21, desc[UR6][R14.64+0x130] ;  /* 0x000130060e150981 */ /* 0x000ee2000c1e1900 */
[----:B------:R-:W-:Y:S02]  /*0bd0*/  @P4 LOP3.LUT R5, R5, R24, RZ, 0x3c, !PT ;  /* 0x0000001805054212 */ /* 0x000fe400078e3cff */
[----:B------:R-:W-:Y:S01]  /*0be0*/  @P5 LOP3.LUT R4, R4, R17, RZ, 0x3c, !PT ;  /* 0x0000001104045212 */ /* 0x000fe200078e3cff */
[----:B------:R-:W3:Y:S01]  /*0bf0*/  @P6 LDG.E R24, desc[UR6][R14.64+0x128] ;  /* 0x000128060e186981 */ /* 0x000ee2000c1e1900 */
[----:B------:R-:W-:-:S03]  /*0c00*/  @P5 LOP3.LUT R3, R3, R26, RZ, 0x3c, !PT ;  /* 0x0000001a03035212 */ /* 0x000fc600078e3cff */
[----:B------:R-:W3:Y:S01]  /*0c10*/  @P6 LDG.E R17, desc[UR6][R14.64+0x124] ;  /* 0x000124060e116981 */ /* 0x000ee2000c1e1900 */
[----:B------:R-:W-:-:S03]  /*0c20*/  @P5 LOP3.LUT R7, R7, R28, RZ, 0x3c, !PT ;  /* 0x0000001c07075212 */ /* 0x000fc600078e3cff */
[----:B------:R-:W3:Y:S01]  /*0c30*/  @P0 LDG.E R26, desc[UR6][R14.64+0x12c] ;  /* 0x00012c060e1a0981 */ /* 0x000ee2000c1e1900 */
[----:B------:R-:W-:-:S03]  /*0c40*/  @P5 LOP3.LUT R6, R6, R23, RZ, 0x3c, !PT ;  /* 0x0000001706065212 */ /* 0x000fc600078e3cff */
[----:B------:R-:W3:Y:S04]  /*0c50*/  @P0 LDG.E R28, desc[UR6][R14.64+0x13c] ;  /* 0x00013c060e1c0981 */ /* 0x000ee8000c1e1900 */
[----:B------:R-:W3:Y:S01]  /*0c60*/  @P0 LDG.E R23, desc[UR6][R14.64+0x138] ;  /* 0x000138060e170981 */ /* 0x000ee2000c1e1900 */
[----:B--2---:R-:W-:-:S03]  /*0c70*/  @P5 LOP3.LUT R5, R5, R18, RZ, 0x3c, !PT ;  /* 0x0000001205055212 */ /* 0x004fc600078e3cff */
[----:B------:R-:W2:Y:S01]  /*0c80*/  @P0 LDG.E R18, desc[UR6][R14.64+0x134] ;  /* 0x000134060e120981 */ /* 0x000ea2000c1e1900 */
[----:B------:R-:W-:-:S04]  /*0c90*/  UIADD3 UR4, UPT, UPT, UR4, 0x10, URZ ;  /* 0x0000001004047890 */ /* 0x000fc8000fffe0ff */
[----:B------:R-:W-:Y:S01]  /*0ca0*/  UISETP.NE.AND UP0, UPT, UR4, 0x20, UPT ;  /* 0x000000200400788c */ /* 0x000fe2000bf05270 */
[----:B------:R-:W-:Y:S02]  /*0cb0*/  @P6 LOP3.LUT R3, R3, R20, RZ, 0x3c, !PT ;  /* 0x0000001403036212 */ /* 0x000fe400078e3cff */
[----:B----4-:R-:W-:Y:S02]  /*0cc0*/  @P6 LOP3.LUT R6, R6, R19, RZ, 0x3c, !PT ;  /* 0x0000001306066212 */ /* 0x010fe400078e3cff */
[----:B---3--:R-:W-:Y:S02]  /*0cd0*/  @P6 LOP3.LUT R7, R7, R22, RZ, 0x3c, !PT ;  /* 0x0000001607076212 */ /* 0x008fe400078e3cff */
[----:B------:R-:W-:Y:S02]  /*0ce0*/  @P0 LOP3.LUT R6, R6, R21, RZ, 0x3c, !PT ;  /* 0x0000001506060212 */ /* 0x000fe400078e3cff */
[----:B------:R-:W-:Y:S02]  /*0cf0*/  @P6 LOP3.LUT R5, R5, R24, RZ, 0x3c, !PT ;  /* 0x0000001805056212 */ /* 0x000fe400078e3cff */
[----:B------:R-:W-:-:S02]  /*0d00*/  @P6 LOP3.LUT R4, R4, R17, RZ, 0x3c, !PT ;  /* 0x0000001104046212 */ /* 0x000fc400078e3cff */
[----:B------:R-:W-:Y:S02]  /*0d10*/  @P0 LOP3.LUT R3, R3, R26, RZ, 0x3c, !PT ;  /* 0x0000001a03030212 */ /* 0x000fe400078e3cff */
[----:B------:R-:W-:Y:S02]  /*0d20*/  @P0 LOP3.LUT R5, R5, R28, RZ, 0x3c, !PT ;  /* 0x0000001c05050212 */ /* 0x000fe400078e3cff */
[----:B------:R-:W-:Y:S02]  /*0d30*/  @P0 LOP3.LUT R4, R4, R23, RZ, 0x3c, !PT ;  /* 0x0000001704040212 */ /* 0x000fe400078e3cff */
[----:B--2---:R-:W-:Y:S01]  /*0d40*/  @P0 LOP3.LUT R7, R7, R18, RZ, 0x3c, !PT ;  /* 0x0000001207070212 */ /* 0x004fe200078e3cff */
[----:B------:R-:W-:Y:S06]  /*0d50*/  BRA.U UP0, `(.L_x_6) ;  /* 0xfffffff500487547 */ /* 0x000fec000b83ffff */
[----:B------:R-:W-:-:S05]  /*0d60*/  VIADD R0, R0, 0x1 ;  /* 0x0000000100007836 */ /* 0x000fca0000000000 */
[----:B------:R-:W-:-:S13]  /*0d70*/  ISETP.NE.AND P0, PT, R0, 0x5, PT ;  /* 0x000000050000780c */ /* 0x000fda0003f05270 */
[----:B------:R-:W-:Y:S05]  /*0d80*/  @P0 BRA `(.L_x_7) ;  /* 0xfffffff400300947 */ /* 0x000fea000383ffff */
[----:B------:R-:W-:Y:S01]  /*0d90*/  LOP3.LUT R0, R12, 0x3, RZ, 0xc0, !PT ;  /* 0x000000030c007812 */ /* 0x000fe200078ec0ff */
[----:B------:R0:W-:Y:S03]  /*0da0*/  STL.64 [R1+0x8], R6 ;  /* 0x0000080601007387 */ /* 0x0001e60000100a00 */
[----:B------:R-:W-:Y:S01]  /*0db0*/  ISETP.NE.U32.AND P0, PT, R0, 0x1, PT ;  /* 0x000000010000780c */ /* 0x000fe20003f05070 */
[----:B------:R0:W-:Y:S03]  /*0dc0*/  STL.64 [R1+0x10], R4 ;  /* 0x0000100401007387 */ /* 0x0001e60000100a00 */
[----:B------:R-:W-:Y:S01]  /*0dd0*/  ISETP.NE.AND.EX P0, PT, RZ, RZ, PT, P0 ;  /* 0x000000ffff00720c */ /* 0x000fe20003f05300 */
[----:B------:R0:W-:-:S12]  /*0de0*/  STL [R1+0x4], R3 ;  /* 0x0000040301007387 */ /* 0x0001d80000100800 */
[----:B0-----:R-:W-:Y:S05]  /*0df0*/  @!P0 BRA `(.L_x_5) ;  /* 0x0000001800088947 */ /* 0x001fea0003800000 */
[----:B------:R-:W-:Y:S01]  /*0e00*/  UMOV UR4, URZ ;  /* 0x000000ff00047c82 */ /* 0x000fe20008000000 */
[----:B------:R-:W-:Y:S01]  /*0e10*/  UMOV UR5, URZ ;  /* 0x000000ff00057c82 */ /* 0x000fe20008000000 */
[----:B------:R-:W-:Y:S02]  /*0e20*/  IMAD.MOV.U32 R0, RZ, RZ, RZ ;  /* 0x000000ffff007224 */ /* 0x000fe400078e00ff */
[----:B------:R-:W-:Y:S02]  /*0e30*/  IMAD.MOV.U32 R4, RZ, RZ, RZ ;  /* 0x000000ffff047224 */ /* 0x000fe400078e00ff */
[----:B------:R-:W-:Y:S02]  /*0e40*/  IMAD.MOV.U32 R7, RZ, RZ, RZ ;  /* 0x000000ffff077224 */ /* 0x000fe400078e00ff */
[----:B------:R-:W-:Y:S02]  /*0e50*/  IMAD.MOV.U32 R3, RZ, RZ, RZ ;  /* 0x000000ffff037224 */ /* 0x000fe400078e00ff */
[----:B------:R-:W-:-:S02]  /*0e60*/  IMAD.U32 R5, RZ, RZ, UR4 ;  /* 0x00000004ff057e24 */ /* 0x000fc4000f8e00ff */
[----:B------:R-:W-:-:S07]  /*0e70*/  IMAD.U32 R6, RZ, RZ, UR5 ;  /* 0x00000005ff067e24 */ /* 0x000fce000f8e00ff */
.L_x_9:
[----:B------:R-:W-:-:S06]  /*0e80*/  IMAD R16, R0, 0x4, R1 ;  /* 0x0000000400107824 */ /* 0x000fcc00078e0201 */
[----:B------:R-:W5:Y:S01]  /*0e90*/  LDL R16, [R16+0x4] ;  /* 0x0000040010107983 */ /* 0x000f620000100800 */
[----:B------:R-:W-:-:S05]  /*0ea0*/  UMOV UR4, URZ ;  /* 0x000000ff00047c82 */ /* 0x000fca0008000000 */
.L_x_8:
        /* <DEDUP_REMOVED lines=178> */
[----:B------:R0:W-:Y:S03]  /*19d0*/  STL [R1+0x4], R3 ;  /* 0x0000040301007387 */ /* 0x0001e60000100800 */
[----:B------:R-:W-:Y:S01]  /*19e0*/  ISETP.NE.U32.AND P0, PT, R0, 0x3, PT ;  /* 0x000000030000780c */ /* 0x000fe20003f05070 */
[----:B------:R0:W-:Y:S03]  /*19f0*/  STL.64 [R1+0x8], R6 ;  /* 0x0000080601007387 */ /* 0x0001e60000100a00 */
[----:B------:R-:W-:Y:S01]  /*1a00*/  ISETP.NE.AND.EX P0, PT, RZ, RZ, PT, P0 ;  /* 0x000000ffff00720c */ /* 0x000fe20003f05300 */
[----:B------:R0:W-:-:S12]  /*1a10*/  STL.64 [R1+0x10], R4 ;  /* 0x0000100401007387 */ /* 0x0001d80000100a00 */
[----:B0-----:R-:W-:Y:S05]  /*1a20*/  @P0 BRA `(.L_x_5) ;  /* 0x0000000800fc0947 */ /* 0x001fea0003800000 */
        /* <DEDUP_REMOVED lines=8> */
.L_x_11:
[----:B------:R-:W-:-:S06]  /*1ab0*/  IMAD R16, R0, 0x4, R1 ;  /* 0x0000000400107824 */ /* 0x000fcc00078e0201 */
[----:B------:R-:W5:Y:S01]  /*1ac0*/  LDL R16, [R16+0x4] ;  /* 0x0000040010107983 */ /* 0x000f620000100800 */
[----:B------:R-:W-:-:S05]  /*1ad0*/  UMOV UR4, URZ ;  /* 0x000000ff00047c82 */ /* 0x000fca0008000000 */
.L_x_10:
        /* <DEDUP_REMOVED lines=177> */
[----:B------:R0:W-:Y:S04]  /*25f0*/  STL [R1+0x4], R3 ;  /* 0x0000040301007387 */ /* 0x0001e80000100800 */
[----:B------:R0:W-:Y:S04]  /*2600*/  STL.64 [R1+0x8], R6 ;  /* 0x0000080601007387 */ /* 0x0001e80000100a00 */
[----:B------:R0:W-:Y:S02]  /*2610*/  STL.64 [R1+0x10], R4 ;  /* 0x0000100401007387 */ /* 0x0001e40000100a00 */
.L_x_5:
[----:B------:R-:W-:Y:S05]  /*2620*/  BSYNC.RECONVERGENT B1 ;  /* 0x0000000000017941 */ /* 0x000fea0003800200 */
.L_x_4:
[C---:B------:R-:W-:Y:S01]  /*2630*/  ISETP.GT.U32.AND P0, PT, R12.reuse, 0x3, PT ;  /* 0x000000030c00780c */ /* 0x040fe20003f04070 */
[----:B------:R-:W-:Y:S01]  /*2640*/  VIADD R11, R11, 0x1 ;  /* 0x000000010b0b7836 */ /* 0x000fe20000000000 */
[--C-:B------:R-:W-:Y:S02]  /*2650*/  SHF.R.U64 R12, R12, 0x2, R13.reuse ;  /* 0x000000020c0c7819 */ /* 0x100fe4000000120d */
[----:B------:R-:W-:Y:S02]  /*2660*/  ISETP.GT.U32.AND.EX P0, PT, R13, RZ, PT, P0 ;  /* 0x000000ff0d00720c */ /* 0x000fe40003f04100 */
[----:B------:R-:W-:-:S11]  /*2670*/  SHF.R.U32.HI R13, RZ, 0x2, R13 ;  /* 0x00000002ff0d7819 */ /* 0x000fd6000001160d */
[----:B------:R-:W-:Y:S05]  /*2680*/  @P0 BRA `(.L_x_12) ;  /* 0xffffffd800c40947 */ /* 0x000fea000383ffff */
.L_x_3:
[----:B------:R-:W-:Y:S05]  /*2690*/  BSYNC.RECONVERGENT B0 ;  /* 0x0000000000007941 */ /* 0x000fea0003800200 */
.L_x_2:
[----:B------:R-:W-:Y:S01]  /*26a0*/  SHF.R.U32.HI R0, RZ, 0x2, R3 ;  /* 0x00000002ff007819 */ /* 0x000fe20000011603 */
[----:B------:R-:W2:Y:S01]  /*26b0*/  S2UR UR5, SR_CgaCtaId ;  /* 0x00000000000579c3 */ /* 0x000ea20000008800 */
[----:B01----:R-:W-:Y:S01]  /*26c0*/  SHF.R.U32.HI R7, RZ, 0x2, R6 ;  /* 0x00000002ff077819 */ /* 0x003fe20000011606 */
[----:B------:R-:W-:Y:S01]  /*26d0*/  UMOV UR4, 0x400 ;  /* 0x0000040000047882 */ /* 0x000fe20000000000 */
[----:B------:R-:W-:Y:S01]  /*26e0*/  LOP3.LUT R0, R0, R3, RZ, 0x3c, !PT ;  /* 0x0000000300007212 */ /* 0x000fe200078e3cff */
[----:B------:R-:W-:Y:S01]  /*26f0*/  IMAD.SHL.U32 R3, R5, 0x10, RZ ;  /* 0x0000001005037824 */ /* 0x000fe200078e00ff */
[----:B------:R-:W-:Y:S01]  /*2700*/  LOP3.LUT R7, R7, R6, RZ, 0x3c, !PT ;  /* 0x0000000607077212 */ /* 0x000fe200078e3cff */
[----:B------:R-:W-:Y:S02]  /*2710*/  IMAD.MOV.U32 R6, RZ, RZ, 0x2f800000 ;  /* 0x2f800000ff067424 */ /* 0x000fe400078e00ff */
[----:B------:R-:W-:-:S05]  /*2720*/  IMAD.SHL.U32 R4, R0, 0x2, RZ ;  /* 0x0000000200047824 */ /* 0x000fca00078e00ff */
[----:B------:R-:W-:Y:S01]  /*2730*/  LOP3.LUT R4, R0, R4, R3, 0x96, !PT ;  /* 0x0000000400047212 */ /* 0x000fe200078e9603 */
[----:B------:R-:W-:-:S03]  /*2740*/  IMAD.SHL.U32 R3, R7, 0x2, RZ ;  /* 0x0000000207037824 */ /* 0x000fc600078e00ff */
[----:B------:R-:W-:-:S05]  /*2750*/  LOP3.LUT R5, R4, R5, RZ, 0x3c, !PT ;  /* 0x0000000504057212 */ /* 0x000fca00078e3cff */
[----:B------:R-:W-:Y:S01]  /*2760*/  IMAD.SHL.U32 R0, R5, 0x10, RZ ;  /* 0x0000001005007824 */ /* 0x000fe200078e00ff */
[----:B--2---:R-:W-:-:S04]  /*2770*/  ULEA UR4, UR5, UR4, 0x18 ;  /* 0x0000000405047291 */ /* 0x004fc8000f8ec0ff */
[----:B------:R-:W-:Y:S02]  /*2780*/  LOP3.LUT R0, R7, R3, R0, 0x96, !PT ;  /* 0x0000000307007212 */ /* 0x000fe400078e9600 */
[----:B------:R-:W0:Y:S02]  /*2790*/  S2R R7, SR_TID.X ;  /* 0x0000000000077919 */ /* 0x000e240000002100 */
[----:B------:R-:W-:-:S04]  /*27a0*/  LOP3.LUT R3, R0, R5, RZ, 0x3c, !PT ;  /* 0x0000000500037212 */ /* 0x000fc800078e3cff */
[C---:B------:R-:W-:Y:S02]  /*27b0*/  IADD3 R3, PT, PT, R2.reuse, 0xb0f8a, R3 ;  /* 0x000b0f8a02037810 */ /* 0x040fe40007ffe003 */
[----:B------:R-:W-:Y:S02]  /*27c0*/  IADD3 R2, PT, PT, R2, 0x587c5, R5 ;  /* 0x000587c502027810 */ /* 0x000fe40007ffe005 */
[----:B------:R-:W-:Y:S02]  /*27d0*/  I2FP.F32.U32 R3, R3 ;  /* 0x0000000300037245 */ /* 0x000fe40000201000 */
[----:B------:R-:W-:-:S03]  /*27e0*/  I2FP.F32.U32 R2, R2 ;  /* 0x0000000200027245 */ /* 0x000fc60000201000 */
[-C--:B------:R-:W-:Y:S02]  /*27f0*/  FFMA R0, R3, R6.reuse, 1.1641532182693481445e-10 ;  /* 0x2f00000003007423 */ /* 0x080fe40000000006 */
[----:B------:R-:W-:Y:S02]  /*2800*/  FFMA R2, R2, R6, 1.1641532182693481445e-10 ;  /* 0x2f00000002027423 */ /* 0x000fe40000000006 */
[----:B------:R0:W1:Y:S08]  /*2810*/  F2F.F64.F32 R4, R0 ;  /* 0x0000000000047310 */ /* 0x0000700000201800 */
[----:B------:R-:W2:Y:S01]  /*2820*/  F2F.F64.F32 R2, R2 ;  /* 0x0000000200027310 */ /* 0x000ea20000201800 */
[C---:B0-----:R-:W-:Y:S01]  /*2830*/  LEA R0, R7.reuse, UR4, 0x2 ;  /* 0x0000000407007c11 */ /* 0x041fe2000f8e10ff */
[----:B-1----:R-:W-:Y:S01]  /*2840*/  DMUL R4, R4, R4 ;  /* 0x0000000404047228 */ /* 0x002fe20000000000 */
[----:B------:R-:W-:-:S07]  /*2850*/  ISETP.NE.AND P1, PT, R7, RZ, PT ;  /* 0x000000ff0700720c */ /* 0x000fce0003f25270 */
[----:B--2---:R-:W-:-:S08]  /*2860*/  DFMA R4, R2, R2, R4 ;  /* 0x000000020204722b */ /* 0x004fd00000000004 */
[----:B------:R-:W-:-:S06]  /*2870*/  DSETP.GTU.AND P0, PT, R4, 1, PT ;  /* 0x3ff000000400742a */ /* 0x000fcc0003f0c000 */
[----:B------:R-:W-:-:S05]  /*2880*/  SEL R3, RZ, 0x1, P0 ;  /* 0x00000001ff037807 */ /* 0x000fca0000000000 */
[----:B------:R0:W-:Y:S01]  /*2890*/  STS [R0], R3 ;  /* 0x0000000300007388 */ /* 0x0001e20000000800 */
[----:B------:R-:W-:Y:S06]  /*28a0*/  BAR.SYNC.DEFER_BLOCKING 0x0 ;  /* 0x0000000000007b1d */ /* 0x000fec0000010000 */
[----:B------:R-:W-:Y:S05]  /*28b0*/  @P1 EXIT ;  /* 0x000000000000194d */ /* 0x000fea0003800000 */
[----:B0-----:R-:W0:Y:S02]  /*28c0*/  LDC.64 R2, c[0x0][0x380] ;  /* 0x0000e000ff027b82 */ /* 0x001e240000000a00 */
[----:B0-----:R-:W-:-:S05]  /*28d0*/  IMAD.WIDE.U32 R2, R10, 0x4, R2 ;  /* 0x000000040a027825 */ /* 0x001fca00078e0002 */
[----:B------:R0:W5:Y:S01]  /*28e0*/  LDG.E R27, desc[UR6][R2.64] ;  /* 0x00000006021b7981 */ /* 0x000162000c1e1900 */
[----:B------:R-:W-:-:S07]  /*28f0*/  IMAD.MOV.U32 R0, RZ, RZ, 0x40 ;  /* 0x00000040ff007424 */ /* 0x000fce00078e00ff */
.L_x_13:
[----:B------:R-:W1:Y:S04]  /*2900*/  LDS.128 R16, [R0+UR4+-0x40] ;  /* 0xffffc00400107984 */ /* 0x000e680008000c00 */
[----:B------:R-:W2:Y:S04]  /*2910*/  LDS.128 R20, [R0+UR4+-0x30] ;  /* 0xffffd00400147984 */ /* 0x000ea80008000c00 */
[----:B------:R-:W3:Y:S04]  /*2920*/  LDS.128 R4, [R0+UR4+-0x20] ;  /* 0xffffe00400047984 */ /* 0x000ee80008000c00 */
[----:B------:R-:W4:Y:S04]  /*2930*/  LDS.128 R8, [R0+UR4+-0x10] ;  /* 0xfffff00400087984 */ /* 0x000f280008000c00 */
[----:B------:R-:W0:Y:S01]  /*2940*/  LDS.128 R12, [R0+UR4] ;  /* 0x00000004000c7984 */ /* 0x000e220008000c00 */
[----:B-1---5:R-:W-:-:S04]  /*2950*/  IADD3 R16, PT, PT, R17, R27, R16 ;  /* 0x0000001b11107210 */ /* 0x022fc80007ffe010 */
[----:B------:R-:W-:Y:S02]  /*2960*/  IADD3 R24, PT, PT, R19, R16, R18 ;  /* 0x0000001013187210 */ /* 0x000fe40007ffe012 */
[----:B------:R-:W1:Y:S02]  /*2970*/  LDS.128 R16, [R0+UR4+0x10] ;  /* 0x0000100400107984 */ /* 0x000e640008000c00 */
[----:B--2---:R-:W-:-:S04]  /*2980*/  IADD3 R20, PT, PT, R21, R24, R20 ;  /* 0x0000001815147210 */ /* 0x004fc80007ffe014 */
[----:B------:R-:W-:Y:S02]  /*2990*/  IADD3 R24, PT, PT, R23, R20, R22 ;  /* 0x0000001417187210 */ /* 0x000fe40007ffe016 */
[----:B------:R-:W2:Y:S02]  /*29a0*/  LDS.128 R20, [R0+UR4+0x20] ;  /* 0x0000200400147984 */ /* 0x000ea40008000c00 */
[----:B---3--:R-:W-:Y:S02]  /*29b0*/  IADD3 R4, PT, PT, R5, R24, R4 ;  /* 0x0000001805047210 */ /* 0x008fe40007ffe004 */
[----:B------:R3:W2:Y:S02]  /*29c0*/  LDS.128 R24, [R0+UR4+0x30] ;  /* 0x0000300400187984 */ /* 0x0006a40008000c00 */
[----:B------:R-:W-:-:S04]  /*29d0*/  IADD3 R4, PT, PT, R7, R4, R6 ;  /* 0x0000000407047210 */ /* 0x000fc80007ffe006 */
[----:B----4-:R-:W-:Y:S01]  /*29e0*/  IADD3 R4, PT, PT, R9, R4, R8 ;  /* 0x0000000409047210 */ /* 0x010fe20007ffe008 */
[----:B---3--:R-:W-:-:S03]  /*29f0*/  VIADD R0, R0, 0x80 ;  /* 0x0000008000007836 */ /* 0x008fc60000000000 */
[----:B------:R-:W-:Y:S02]  /*2a00*/  IADD3 R4, PT, PT, R11, R4, R10 ;  /* 0x000000040b047210 */ /* 0x000fe40007ffe00a */
[----:B------:R-:W-:Y:S02]  /*2a10*/  ISETP.NE.AND P0, PT, R0, 0x440, PT ;  /* 0x000004400000780c */ /* 0x000fe40003f05270 */
[----:B0-----:R-:W-:-:S04]  /*2a20*/  IADD3 R4, PT, PT, R13, R4, R12 ;  /* 0x000000040d047210 */ /* 0x001fc80007ffe00c */
[----:B------:R-:W-:-:S04]  /*2a30*/  IADD3 R4, PT, PT, R15, R4, R14 ;  /* 0x000000040f047210 */ /* 0x000fc80007ffe00e */
[----:B-1----:R-:W-:-:S04]  /*2a40*/  IADD3 R4, PT, PT, R17, R4, R16 ;  /* 0x0000000411047210 */ /* 0x002fc80007ffe010 */
[----:B------:R-:W-:-:S04]  /*2a50*/  IADD3 R4, PT, PT, R19, R4, R18 ;  /* 0x0000000413047210 */ /* 0x000fc80007ffe012 */
[----:B--2---:R-:W-:-:S04]  /*2a60*/  IADD3 R4, PT, PT, R21, R4, R20 ;  /* 0x0000000415047210 */ /* 0x004fc80007ffe014 */
[----:B------:R-:W-:-:S04]  /*2a70*/  IADD3 R4, PT, PT, R23, R4, R22 ;  /* 0x0000000417047210 */ /* 0x000fc80007ffe016 */
[----:B------:R-:W-:-:S04]  /*2a80*/  IADD3 R4, PT, PT, R25, R4, R24 ;  /* 0x0000000419047210 */ /* 0x000fc80007ffe018 */
[----:B------:R-:W-:Y:S01]  /*2a90*/  IADD3 R27, PT, PT, R27, R4, R26 ;  /* 0x000000041b1b7210 */ /* 0x000fe20007ffe01a */
[----:B------:R-:W-:Y:S06]  /*2aa0*/  @P0 BRA `(.L_x_13) ;  /* 0xfffffffc00940947 */ /* 0x000fec000383ffff */
[----:B------:R-:W-:Y:S01]  /*2ab0*/  STG.E desc[UR6][R2.64], R27 ;  /* 0x0000001b02007986 */ /* 0x000fe2000c101906 */
[----:B------:R-:W-:Y:S05]  /*2ac0*/  EXIT ;  /* 0x000000000000794d */ /* 0x000fea0003800000 */
.L_x_14:
        /* <DEDUP_REMOVED lines=11> */
.L_x_16:


//--------------------- .nv.global.init           --------------------------
	.section	.nv.global.init,"aw",@progbits
	.align	4
.nv.global.init:
	.type		mrg32k3aM1SubSeq,@object
	.size		mrg32k3aM1SubSeq,(mrg32k3aM2SubSeq - mrg32k3aM1SubSeq)
mrg32k3aM1SubSeq:
        /*0000*/ 	.byte	0x0b, 0xcc, 0xee, 0x04, 0x73, 0x29, 0x8b, 0x6f, 0xf6, 0x53, 0x03, 0xf6, 0x23, 0xf6, 0xea, 0xda
        /* <DEDUP_REMOVED lines=125> */
	.type		mrg32k3aM2SubSeq,@object
	.size		mrg32k3aM2SubSeq,(mrg32k3aM1 - mrg32k3aM2SubSeq)
mrg32k3aM2SubSeq:
        /* <DEDUP_REMOVED lines=126> */
	.type		mrg32k3aM1,@object
	.size		mrg32k3aM1,(mrg32k3aM1Seq - mrg32k3aM1)
mrg32k3aM1:
        /* <DEDUP_REMOVED lines=144> */
	.type		mrg32k3aM1Seq,@object
	.size		mrg32k3aM1Seq,(mrg32k3aM2 - mrg32k3aM1Seq)
mrg32k3aM1Seq:
        /* <DEDUP_REMOVED lines=144> */
	.type		mrg32k3aM2,@object
	.size		mrg32k3aM2,(mrg32k3aM2Seq - mrg32k3aM2)
mrg32k3aM2:
        /* <DEDUP_REMOVED lines=144> */
	.type		mrg32k3aM2Seq,@object
	.size		mrg32k3aM2Seq,(precalc_xorwow_matrix - mrg32k3aM2Seq)
mrg32k3aM2Seq:
        /* <DEDUP_REMOVED lines=144> */
	.type		precalc_xorwow_matrix,@object
	.size		precalc_xorwow_matrix,(precalc_xorwow_offset_matrix - precalc_xorwow_matrix)
precalc_xorwow_matrix:
        /* <DEDUP_REMOVED lines=6400> */
	.type		precalc_xorwow_offset_matrix,@object
	.size		precalc_xorwow_offset_matrix,(.L_1 - precalc_xorwow_offset_matrix)
precalc_xorwow_offset_matrix:
        /* <DEDUP_REMOVED lines=6400> */
.L_1:


//--------------------- .nv.shared.reserved.0     --------------------------
	.section	.nv.shared.reserved.0,"aw",@nobits
	.weak		__nv_reservedSMEM_offset_0_alias
	.size		__nv_reservedSMEM_offset_0_alias, 0, 64
	.other		__nv_reservedSMEM_offset_0_alias,@"STO_CUDA_RESERVED_SHARED STV_DEFAULT"
__nv_reservedSMEM_offset_0_alias:
	.zero		0
	.zero		64


//--------------------- .nv.shared._Z15fill_dart_countPi --------------------------
	.section	.nv.shared._Z15fill_dart_countPi,"aw",@nobits
	.sectionflags	@""
	.align	4
.nv.shared._Z15fill_dart_countPi:
	.zero		2048


//--------------------- .nv.constant0._Z11count_dartsPiPl --------------------------
	.section	.nv.constant0._Z11count_dartsPiPl,"a",@progbits
	.sectionflags	@""
	.align	4
.nv.constant0._Z11count_dartsPiPl:
	.zero		912


//--------------------- .nv.constant0._Z15fill_dart_countPi --------------------------
	.section	.nv.constant0._Z15fill_dart_countPi,"a",@progbits
	.sectionflags	@""
	.align	4
.nv.constant0._Z15fill_dart_countPi:
	.zero		904


//--------------------- SYMBOLS --------------------------

	.type		.nv.reservedSmem.offset0,@object
	.size		.nv.reservedSmem.offset0,0x4
	.type		.nv.reservedSmem.cap,@object
	.size		.nv.reservedSmem.cap,0x4
